	.headerflags	@"EF_CUDA_TEXMODE_UNIFIED EF_CUDA_64BIT_ADDRESS EF_CUDA_ACCELERATORS EF_CUDA_SM90 EF_CUDA_VIRTUAL_SM(EF_CUDA_SM90)"
	.elftype	@"ET_EXEC"


//--------------------- .nv.info                  --------------------------
	.section	.nv.info,"",@"SHT_CUDA_INFO"
	.align	4


	//----- nvinfo : EIATTR_REGCOUNT
	.align		4
        /*0000*/ 	.byte	0x04, 0x2f
        /*0002*/ 	.short	(.L_1 - .L_0)
	.align		4
.L_0:
        /*0004*/ 	.word	index@(triton_poi_fused_avg_pool2d_convolution_29)
        /*0008*/ 	.word	0x00000038


	//----- nvinfo : EIATTR_MIN_STACK_SIZE
	.align		4
.L_1:
        /*000c*/ 	.byte	0x04, 0x12
        /*000e*/ 	.short	(.L_3 - .L_2)
	.align		4
.L_2:
        /*0010*/ 	.word	index@(triton_poi_fused_avg_pool2d_convolution_29)
        /*0014*/ 	.word	0x00000000


	//----- nvinfo : EIATTR_FRAME_SIZE
	.align		4
.L_3:
        /*0018*/ 	.byte	0x04, 0x11
        /*001a*/ 	.short	(.L_5 - .L_4)
	.align		4
.L_4:
        /*001c*/ 	.word	index@(triton_poi_fused_avg_pool2d_convolution_29)
        /*0020*/ 	.word	0x00000000


	//----- nvinfo : EIATTR_MIN_STACK_SIZE
	.align		4
.L_5:
        /*0024*/ 	.byte	0x04, 0x12
        /*0026*/ 	.short	(.L_7 - .L_6)
	.align		4
.L_6:
        /*0028*/ 	.word	index@(triton_poi_fused_avg_pool2d_convolution_29)
        /*002c*/ 	.word	0x00000000
.L_7:


//--------------------- .nv.info.triton_poi_fused_avg_pool2d_convolution_29 --------------------------
	.section	.nv.info.triton_poi_fused_avg_pool2d_convolution_29,"",@"SHT_CUDA_INFO"
	.sectionflags	@""
	.align	4


	//----- nvinfo : EIATTR_CUDA_API_VERSION
	.align		4
        /*0000*/ 	.byte	0x04, 0x37
        /*0002*/ 	.short	(.L_9 - .L_8)
.L_8:
        /*0004*/ 	.word	0x0000007c


	//----- nvinfo : EIATTR_KPARAM_INFO
	.align		4
.L_9:
        /*0008*/ 	.byte	0x04, 0x17
        /*000a*/ 	.short	(.L_11 - .L_10)
.L_10:
        /*000c*/ 	.word	0x00000000
        /*0010*/ 	.short	0x0006
        /*0012*/ 	.short	0x002c
        /*0014*/ 	.byte	0x00, 0xf0, 0x11, 0x00


	//----- nvinfo : EIATTR_KPARAM_INFO
	.align		4
.L_11:
        /*0018*/ 	.byte	0x04, 0x17
        /*001a*/ 	.short	(.L_13 - .L_12)
.L_12:
        /*001c*/ 	.word	0x00000000
        /*0020*/ 	.short	0x0005
        /*0022*/ 	.short	0x0028
        /*0024*/ 	.byte	0x00, 0xf0, 0x11, 0x00


	//----- nvinfo : EIATTR_KPARAM_INFO
	.align		4
.L_13:
        /*0028*/ 	.byte	0x04, 0x17
        /*002a*/ 	.short	(.L_15 - .L_14)
.L_14:
        /*002c*/ 	.word	0x00000000
        /*0030*/ 	.short	0x0004
        /*0032*/ 	.short	0x0020
        /*0034*/ 	.byte	0x00, 0xf4, 0x21, 0x00


	//----- nvinfo : EIATTR_KPARAM_INFO
	.align		4
.L_15:
        /*0038*/ 	.byte	0x04, 0x17
        /*003a*/ 	.short	(.L_17 - .L_16)
.L_16:
        /*003c*/ 	.word	0x00000000
        /*0040*/ 	.short	0x0003
        /*0042*/ 	.short	0x0018
        /*0044*/ 	.byte	0x00, 0xf4, 0x21, 0x00


	//----- nvinfo : EIATTR_KPARAM_INFO
	.align		4
.L_17:
        /*0048*/ 	.byte	0x04, 0x17
        /*004a*/ 	.short	(.L_19 - .L_18)
.L_18:
        /*004c*/ 	.word	0x00000000
        /*0050*/ 	.short	0x0002
        /*0052*/ 	.short	0x0010
        /*0054*/ 	.byte	0x00, 0xf4, 0x21, 0x00


	//----- nvinfo : EIATTR_KPARAM_INFO
	.align		4
.L_19:
        /*0058*/ 	.byte	0x04, 0x17
        /*005a*/ 	.short	(.L_21 - .L_20)
.L_20:
        /*005c*/ 	.word	0x00000000
        /*0060*/ 	.short	0x0001
        /*0062*/ 	.short	0x0008
        /*0064*/ 	.byte	0x00, 0xf4, 0x21, 0x00


	//----- nvinfo : EIATTR_KPARAM_INFO
	.align		4
.L_21:
        /*0068*/ 	.byte	0x04, 0x17
        /*006a*/ 	.short	(.L_23 - .L_22)
.L_22:
        /*006c*/ 	.word	0x00000000
        /*0070*/ 	.short	0x0000
        /*0072*/ 	.short	0x0000
        /*0074*/ 	.byte	0x00, 0xf4, 0x21, 0x00


	//----- nvinfo : EIATTR_SPARSE_MMA_MASK
	.align		4
.L_23:
        /*0078*/ 	.byte	0x03, 0x50
        /*007a*/ 	.short	0x0000


	//----- nvinfo : EIATTR_MAXREG_COUNT
	.align		4
        /*007c*/ 	.byte	0x03, 0x1b
        /*007e*/ 	.short	0x00ff


	//----- nvinfo : EIATTR_EXIT_INSTR_OFFSETS
	.align		4
        /*0080*/ 	.byte	0x04, 0x1c
        /*0082*/ 	.short	(.L_25 - .L_24)


	//   ....[0]....
.L_24:
        /*0084*/ 	.word	0x00002dd0


	//   ....[1]....
        /*0088*/ 	.word	0x00002df0


	//----- nvinfo : EIATTR_REQNTID
	.align		4
.L_25:
        /*008c*/ 	.byte	0x04, 0x10
        /*008e*/ 	.short	(.L_27 - .L_26)
.L_26:
        /*0090*/ 	.word	0x00000080
        /*0094*/ 	.word	0x00000001
        /*0098*/ 	.word	0x00000001


	//----- nvinfo : EIATTR_CBANK_PARAM_SIZE
	.align		4
.L_27:
        /*009c*/ 	.byte	0x03, 0x19
        /*009e*/ 	.short	0x0030


	//----- nvinfo : EIATTR_PARAM_CBANK
	.align		4
        /*00a0*/ 	.byte	0x04, 0x0a
        /*00a2*/ 	.short	(.L_29 - .L_28)
	.align		4
.L_28:
        /*00a4*/ 	.word	index@(.nv.constant0.triton_poi_fused_avg_pool2d_convolution_29)
        /*00a8*/ 	.short	0x0210
        /*00aa*/ 	.short	0x0030


	//----- nvinfo : EIATTR_SW_WAR
	.align		4
.L_29:
        /*00ac*/ 	.byte	0x04, 0x36
        /*00ae*/ 	.short	(.L_31 - .L_30)
.L_30:
        /*00b0*/ 	.word	0x00000008
.L_31:


//--------------------- .nv.callgraph             --------------------------
	.section	.nv.callgraph,"",@"SHT_CUDA_CALLGRAPH"
	.align	4
	.sectionentsize	8
	.align		4
        /*0000*/ 	.word	0x00000000
	.align		4
        /*0004*/ 	.word	0xffffffff
	.align		4
        /*0008*/ 	.word	0x00000000
	.align		4
        /*000c*/ 	.word	0xfffffffe
	.align		4
        /*0010*/ 	.word	0x00000000
	.align		4
        /*0014*/ 	.word	0xfffffffd
	.align		4
        /*0018*/ 	.word	0x00000000
	.align		4
        /*001c*/ 	.word	0xfffffffc


//--------------------- .text.triton_poi_fused_avg_pool2d_convolution_29 --------------------------
	.section	.text.triton_poi_fused_avg_pool2d_convolution_29,"ax",@progbits
	.align	128
        .global         triton_poi_fused_avg_pool2d_convolution_29
        .type           triton_poi_fused_avg_pool2d_convolution_29,@function
        .size           triton_poi_fused_avg_pool2d_convolution_29,(.L_x_1 - triton_poi_fused_avg_pool2d_convolution_29)
        .other          triton_poi_fused_avg_pool2d_convolution_29,@"STO_CUDA_ENTRY STV_DEFAULT"
triton_poi_fused_avg_pool2d_convolution_29:
.text.triton_poi_fused_avg_pool2d_convolution_29:
[----:B------:R-:W0:Y:S08]  /*0000*/  LDC R1, c[0x0][0x28] ;  /* 0x00000a00ff017b82 */ /* 0x000e300000000800 */
[----:B------:R-:W1:Y:S01]  /*0010*/  S2UR UR4, SR_CTAID.X ;  /* 0x00000000000479c3 */ /* 0x000e620000002500 */
[----:B------:R-:W2:Y:S01]  /*0020*/  S2R R11, SR_TID.X ;  /* 0x00000000000b7919 */ /* 0x000ea20000002100 */
[----:B------:R-:W-:Y:S01]  /*0030*/  IMAD.MOV.U32 R8, RZ, RZ, 0x242 ;  /* 0x00000242ff087424 */ /* 0x000fe200078e00ff */
[----:B------:R-:W-:Y:S01]  /*0040*/  CS2R R52, SRZ ;  /* 0x0000000000347805 */ /* 0x000fe2000001ff00 */
[----:B------:R-:W-:Y:S01]  /*0050*/  IMAD.MOV.U32 R15, RZ, RZ, RZ ;  /* 0x000000ffff0f7224 */ /* 0x000fe200078e00ff */
[----:B------:R-:W3:Y:S01]  /*0060*/  S2R R17, SR_CTAID.Y ;  /* 0x0000000000117919 */ /* 0x000ee20000002600 */
[----:B------:R-:W-:Y:S01]  /*0070*/  IMAD.MOV.U32 R6, RZ, RZ, RZ ;  /* 0x000000ffff067224 */ /* 0x000fe200078e00ff */
[----:B------:R-:W-:Y:S01]  /*0080*/  ULDC.64 UR6, c[0x0][0x208] ;  /* 0x0000820000067ab9 */ /* 0x000fe20000000a00 */
[----:B------:R-:W4:Y:S01]  /*0090*/  LDC.64 R24, c[0x0][0x210] ;  /* 0x00008400ff187b82 */ /* 0x000f220000000a00 */
[----:B-1----:R-:W-:-:S06]  /*00a0*/  USHF.L.U32 UR4, UR4, 0x9, URZ ;  /* 0x0000000904047899 */ /* 0x002fcc000800063f */
[----:B------:R-:W-:-:S05]  /*00b0*/  IMAD.U32 R0, RZ, RZ, UR4 ;  /* 0x00000004ff007e24 */ /* 0x000fca000f8e00ff */
[----:B--2---:R-:W-:Y:S01]  /*00c0*/  LOP3.LUT R11, R0, 0x7f, R11, 0xf8, !PT ;  /* 0x0000007f000b7812 */ /* 0x004fe200078ef80b */
[----:B------:R-:W-:Y:S01]  /*00d0*/  HFMA2.MMA R0, -RZ, RZ, 0, 0 ;  /* 0x00000000ff007435 */ /* 0x000fe200000001ff */
[----:B---3--:R-:W-:Y:S02]  /*00e0*/  IMAD R8, R17, R8, 0x121 ;  /* 0x0000012111087424 */ /* 0x008fe400078e0208 */
[----:B------:R-:W-:Y:S01]  /*00f0*/  IADD3 R2, R11, -0x12, RZ ;  /* 0xffffffee0b027810 */ /* 0x000fe20007ffe0ff */
[----:B------:R-:W-:-:S03]  /*0100*/  IMAD.HI R20, R11, 0x78787879, RZ ;  /* 0x787878790b147827 */ /* 0x000fc600078e02ff */
[----:B------:R-:W-:Y:S01]  /*0110*/  IADD3 R19, R8, R2, RZ ;  /* 0x0000000208137210 */ /* 0x000fe20007ffe0ff */
[----:B------:R-:W-:Y:S01]  /*0120*/  VIADD R35, R11, 0xffffffef ;  /* 0xffffffef0b237836 */ /* 0x000fe20000000000 */
[----:B------:R-:W-:Y:S01]  /*0130*/  SHF.R.U32.HI R3, RZ, 0x1f, R20 ;  /* 0x0000001fff037819 */ /* 0x000fe20000011614 */
[C---:B------:R-:W-:Y:S02]  /*0140*/  IMAD R9, R17.reuse, 0x242, R2 ;  /* 0x0000024211097824 */ /* 0x040fe400078e0202 */
[--C-:B------:R-:W-:Y:S01]  /*0150*/  IMAD R37, R17, 0x242, R35.reuse ;  /* 0x0000024211257824 */ /* 0x100fe200078e0223 */
[----:B------:R-:W-:Y:S01]  /*0160*/  LEA.HI.SX32 R20, R20, R3, 0x1d ;  /* 0x0000000314147211 */ /* 0x000fe200078feaff */
[----:B------:R-:W-:Y:S02]  /*0170*/  IMAD.IADD R27, R8, 0x1, R35 ;  /* 0x00000001081b7824 */ /* 0x000fe400078e0223 */
[----:B----4-:R-:W-:-:S04]  /*0180*/  IMAD.WIDE R22, R37, 0x4, R24 ;  /* 0x0000000425167825 */ /* 0x010fc800078e0218 */
[----:B------:R-:W-:Y:S02]  /*0190*/  IMAD R42, R20, -0x11, R11 ;  /* 0xffffffef142a7824 */ /* 0x000fe400078e020b */
[----:B------:R-:W-:-:S03]  /*01a0*/  IMAD.WIDE R26, R27, 0x4, R24 ;  /* 0x000000041b1a7825 */ /* 0x000fc600078e0218 */
[C---:B------:R-:W-:Y:S01]  /*01b0*/  ISETP.GT.AND P6, PT, R42.reuse, -0x1, PT ;  /* 0xffffffff2a00780c */ /* 0x040fe20003fc4270 */
[--C-:B------:R-:W-:Y:S01]  /*01c0*/  IMAD.WIDE R12, R9, 0x4, R24.reuse ;  /* 0x00000004090c7825 */ /* 0x100fe200078e0218 */
[----:B------:R-:W-:Y:S02]  /*01d0*/  ISETP.GT.AND P1, PT, R42, RZ, PT ;  /* 0x000000ff2a00720c */ /* 0x000fe40003f24270 */
[----:B------:R-:W-:Y:S01]  /*01e0*/  ISETP.LT.U32.AND P0, PT, R35, 0x110, P6 ;  /* 0x000001102300780c */ /* 0x000fe20003701070 */
[----:B------:R-:W-:Y:S01]  /*01f0*/  IMAD.WIDE R18, R19, 0x4, R24 ;  /* 0x0000000413127825 */ /* 0x000fe200078e0218 */
[----:B------:R-:W-:Y:S02]  /*0200*/  ISETP.LT.U32.AND P2, PT, R35, 0x110, P1 ;  /* 0x000001102300780c */ /* 0x000fe40000f41070 */
[----:B------:R-:W-:Y:S01]  /*0210*/  MOV R10, 0x242 ;  /* 0x00000242000a7802 */ /* 0x000fe20000000f00 */
[C---:B------:R-:W-:Y:S01]  /*0220*/  VIADD R2, R11.reuse, 0xffffffff ;  /* 0xffffffff0b027836 */ /* 0x040fe20000000000 */
[----:B------:R-:W-:-:S02]  /*0230*/  ISETP.LT.U32.AND P1, PT, R11, 0x121, P1 ;  /* 0x000001210b00780c */ /* 0x000fc40000f21070 */
[----:B------:R-:W-:Y:S02]  /*0240*/  CS2R R50, SRZ ;  /* 0x0000000000327805 */ /* 0x000fe4000001ff00 */
[----:B------:R-:W-:Y:S01]  /*0250*/  LOP3.LUT R14, R11, 0x80, RZ, 0xfc, !PT ;  /* 0x000000800b0e7812 */ /* 0x000fe200078efcff */
[C---:B------:R-:W-:Y:S01]  /*0260*/  IMAD R3, R17.reuse, R10, 0x121 ;  /* 0x0000012111037424 */ /* 0x040fe200078e020a */
[----:B------:R-:W-:Y:S01]  /*0270*/  UISETP.GE.AND UP0, UPT, UR4, URZ, UPT ;  /* 0x0000003f0400728c */ /* 0x000fe2000bf06270 */
[----:B------:R-:W-:Y:S02]  /*0280*/  CS2R R28, SRZ ;  /* 0x00000000001c7805 */ /* 0x000fe4000001ff00 */
[----:B------:R-:W-:Y:S01]  /*0290*/  P2R R4, PR, RZ, 0x40 ;  /* 0x00000040ff047803 */ /* 0x000fe20000000000 */
[----:B------:R-:W2:Y:S04]  /*02a0*/  @P0 LDG.E.EL R15, desc[UR6][R22.64] ;  /* 0x00000006160f0981 */ /* 0x000ea8000c2e1900 */
[----:B------:R-:W3:Y:S04]  /*02b0*/  @P0 LDG.E.EL R53, desc[UR6][R26.64] ;  /* 0x000000061a350981 */ /* 0x000ee8000c2e1900 */
[----:B------:R1:W4:Y:S04]  /*02c0*/  @P2 LDG.E.EL R0, desc[UR6][R12.64] ;  /* 0x000000060c002981 */ /* 0x000328000c2e1900 */
[----:B------:R5:W4:Y:S01]  /*02d0*/  @P2 LDG.E.EL R6, desc[UR6][R18.64] ;  /* 0x0000000612062981 */ /* 0x000b22000c2e1900 */
[----:B------:R-:W-:Y:S01]  /*02e0*/  IMAD R21, R17, 0x242, R2 ;  /* 0x0000024211157824 */ /* 0x000fe200078e0202 */
[----:B------:R-:W-:Y:S01]  /*02f0*/  IADD3 R5, R3, R2, RZ ;  /* 0x0000000203057210 */ /* 0x000fe20007ffe0ff */
[----:B------:R-:W-:-:S02]  /*0300*/  IMAD.MOV.U32 R10, RZ, RZ, RZ ;  /* 0x000000ffff0a7224 */ /* 0x000fc400078e00ff */
[----:B-1----:R-:W-:-:S04]  /*0310*/  IMAD.WIDE R12, R21, 0x4, R24 ;  /* 0x00000004150c7825 */ /* 0x002fc800078e0218 */
[----:B------:R-:W-:Y:S01]  /*0320*/  IMAD.WIDE R22, R5, 0x4, R24 ;  /* 0x0000000405167825 */ /* 0x000fe200078e0218 */
[----:B------:R1:W4:Y:S04]  /*0330*/  @P1 LDG.E.EL R10, desc[UR6][R12.64] ;  /* 0x000000060c0a1981 */ /* 0x000328000c2e1900 */
[----:B------:R1:W4:Y:S01]  /*0340*/  @P1 LDG.E.EL R50, desc[UR6][R22.64] ;  /* 0x0000000616321981 */ /* 0x000322000c2e1900 */
[----:B------:R-:W-:Y:S01]  /*0350*/  IMAD.HI R5, R14, 0x78787879, RZ ;  /* 0x787878790e057827 */ /* 0x000fe200078e02ff */
[C---:B------:R-:W-:Y:S02]  /*0360*/  LOP3.LUT R2, R11.reuse, 0x100, RZ, 0xfc, !PT ;  /* 0x000001000b027812 */ /* 0x040fe400078efcff */
[----:B0----5:R-:W-:Y:S02]  /*0370*/  LOP3.LUT R19, R11, 0x180, RZ, 0xfc, !PT ;  /* 0x000001800b137812 */ /* 0x021fe400078efcff */
[----:B------:R-:W-:Y:S01]  /*0380*/  SHF.R.U32.HI R16, RZ, 0x1f, R5 ;  /* 0x0000001fff107819 */ /* 0x000fe20000011605 */
[----:B------:R-:W-:Y:S01]  /*0390*/  IMAD.HI R7, R2, 0x78787879, RZ ;  /* 0x7878787902077827 */ /* 0x000fe200078e02ff */
[----:B------:R-:W-:-:S02]  /*03a0*/  PLOP3.LUT P3, PT, PT, PT, UP0, 0x80, 0x0 ;  /* 0x000000000000781c */ /* 0x000fc40003f6f008 */
[----:B------:R-:W-:Y:S01]  /*03b0*/  PLOP3.LUT P4, PT, PT, PT, UP0, 0x80, 0x0 ;  /* 0x000000000000781c */ /* 0x000fe20003f8f008 */
[----:B-1----:R-:W-:Y:S01]  /*03c0*/  IMAD R13, R17, 0x242, R19 ;  /* 0x00000242110d7824 */ /* 0x002fe200078e0213 */
[----:B------:R-:W-:Y:S02]  /*03d0*/  LEA.HI.SX32 R5, R5, R16, 0x1d ;  /* 0x0000001005057211 */ /* 0x000fe400078feaff */
[----:B------:R-:W-:Y:S02]  /*03e0*/  IADD3 R23, R8, R19, RZ ;  /* 0x0000001308177210 */ /* 0x000fe40007ffe0ff */
[----:B------:R-:W-:Y:S01]  /*03f0*/  SHF.R.U32.HI R16, RZ, 0x1f, R7 ;  /* 0x0000001fff107819 */ /* 0x000fe20000011607 */
[----:B------:R-:W-:-:S03]  /*0400*/  IMAD.WIDE R12, R13, 0x4, R24 ;  /* 0x000000040d0c7825 */ /* 0x000fc600078e0218 */
[----:B------:R-:W-:Y:S01]  /*0410*/  LEA.HI.SX32 R7, R7, R16, 0x1d ;  /* 0x0000001007077211 */ /* 0x000fe200078feaff */
[----:B------:R-:W-:Y:S01]  /*0420*/  IMAD.WIDE R22, R23, 0x4, R24 ;  /* 0x0000000417167825 */ /* 0x000fe200078e0218 */
[----:B------:R-:W5:Y:S03]  /*0430*/  @!P3 LDG.E.EL R28, desc[UR6][R12.64] ;  /* 0x000000060c1cb981 */ /* 0x000f66000c2e1900 */
[----:B------:R-:W-:Y:S01]  /*0440*/  IMAD R18, R5, -0x11, R14 ;  /* 0xffffffef05127824 */ /* 0x000fe200078e020e */
[----:B------:R0:W5:Y:S04]  /*0450*/  @!P4 LDG.E.EL R29, desc[UR6][R22.64] ;  /* 0x00000006161dc981 */ /* 0x000168000c2e1900 */
[----:B------:R-:W-:-:S02]  /*0460*/  ISETP.GT.AND P6, PT, R18, RZ, PT ;  /* 0x000000ff1200720c */ /* 0x000fc40003fc4270 */
[----:B------:R-:W-:Y:S01]  /*0470*/  ISETP.GT.AND P3, PT, R18, -0x1, PT ;  /* 0xffffffff1200780c */ /* 0x000fe20003f64270 */
[----:B0-----:R-:W-:Y:S01]  /*0480*/  IMAD R22, R7, -0x11, R2 ;  /* 0xffffffef07167824 */ /* 0x001fe200078e0202 */
[----:B------:R-:W-:Y:S01]  /*0490*/  ISETP.LT.U32.AND P5, PT, R11, 0xa1, P6 ;  /* 0x000000a10b00780c */ /* 0x000fe200037a1070 */
[----:B------:R-:W-:Y:S01]  /*04a0*/  VIADD R27, R9, 0x80 ;  /* 0x00000080091b7836 */ /* 0x000fe20000000000 */
[C-C-:B------:R-:W-:Y:S02]  /*04b0*/  IADD3 R33, R8.reuse, 0x6e, R11.reuse ;  /* 0x0000006e08217810 */ /* 0x140fe40007ffe00b */
[----:B------:R-:W-:Y:S01]  /*04c0*/  IADD3 R13, R8, 0x6f, R11 ;  /* 0x0000006f080d7810 */ /* 0x000fe20007ffe00b */
[----:B------:R-:W-:Y:S01]  /*04d0*/  IMAD.MOV.U32 R43, RZ, RZ, RZ ;  /* 0x000000ffff2b7224 */ /* 0x000fe200078e00ff */
[----:B------:R-:W-:Y:S01]  /*04e0*/  CS2R R48, SRZ ;  /* 0x0000000000307805 */ /* 0x000fe2000001ff00 */
[----:B------:R-:W-:Y:S01]  /*04f0*/  IMAD.MOV.U32 R34, RZ, RZ, RZ ;  /* 0x000000ffff227224 */ /* 0x000fe200078e00ff */
[----:B------:R-:W-:Y:S01]  /*0500*/  IADD3 R31, R37, 0x80, RZ ;  /* 0x00000080251f7810 */ /* 0x000fe20007ffe0ff */
[----:B------:R-:W-:Y:S01]  /*0510*/  IMAD.WIDE R26, R27, 0x4, R24 ;  /* 0x000000041b1a7825 */ /* 0x000fe200078e0218 */
[----:B------:R-:W-:-:S03]  /*0520*/  IADD3 R37, R37, 0x100, RZ ;  /* 0x0000010025257810 */ /* 0x000fc60007ffe0ff */
[--C-:B------:R-:W-:Y:S01]  /*0530*/  IMAD.WIDE R32, R33, 0x4, R24.reuse ;  /* 0x0000000421207825 */ /* 0x100fe200078e0218 */
[----:B------:R-:W-:Y:S01]  /*0540*/  P2R R45, PR, RZ, 0x20 ;  /* 0x00000020ff2d7803 */ /* 0x000fe20000000000 */
[----:B------:R-:W5:Y:S02]  /*0550*/  @P5 LDG.E.EL R43, desc[UR6][R26.64] ;  /* 0x000000061a2b5981 */ /* 0x000f64000c2e1900 */
[--C-:B------:R-:W-:Y:S02]  /*0560*/  IMAD.WIDE R12, R13, 0x4, R24.reuse ;  /* 0x000000040d0c7825 */ /* 0x100fe400078e0218 */
[----:B------:R0:W5:Y:S01]  /*0570*/  @P5 LDG.E.EL R49, desc[UR6][R32.64] ;  /* 0x0000000620315981 */ /* 0x000162000c2e1900 */
[----:B------:R-:W-:Y:S01]  /*0580*/  ISETP.GT.AND P5, PT, R22, RZ, PT ;  /* 0x000000ff1600720c */ /* 0x000fe20003fa4270 */
[----:B------:R-:W-:Y:S01]  /*0590*/  IMAD.MOV.U32 R16, RZ, RZ, RZ ;  /* 0x000000ffff107224 */ /* 0x000fe200078e00ff */
[----:B------:R-:W-:Y:S01]  /*05a0*/  HFMA2.MMA R38, -RZ, RZ, 0, 0 ;  /* 0x00000000ff267435 */ /* 0x000fe200000001ff */
[----:B------:R-:W-:Y:S01]  /*05b0*/  IADD3 R39, R9, 0x100, RZ ;  /* 0x0000010009277810 */ /* 0x000fe20007ffe0ff */
[----:B------:R-:W-:Y:S01]  /*05c0*/  IMAD.WIDE R30, R31, 0x4, R24 ;  /* 0x000000041f1e7825 */ /* 0x000fe200078e0218 */
[----:B------:R-:W-:-:S03]  /*05d0*/  IADD3 R44, R11, -0x10, RZ ;  /* 0xfffffff00b2c7810 */ /* 0x000fc60007ffe0ff */
[----:B------:R-:W-:Y:S01]  /*05e0*/  IMAD.MOV.U32 R9, RZ, RZ, RZ ;  /* 0x000000ffff097224 */ /* 0x000fe200078e00ff */
[----:B0-----:R-:W-:Y:S01]  /*05f0*/  IADD3 R33, R8, 0xee, R11 ;  /* 0x000000ee08217810 */ /* 0x001fe20007ffe00b */
[----:B------:R-:W-:Y:S01]  /*0600*/  IMAD.WIDE R26, R39, 0x4, R24 ;  /* 0x00000004271a7825 */ /* 0x000fe200078e0218 */
[----:B------:R-:W-:-:S03]  /*0610*/  MOV R39, RZ ;  /* 0x000000ff00277202 */ /* 0x000fc60000000f00 */
[----:B------:R-:W-:-:S04]  /*0620*/  IMAD.WIDE R32, R33, 0x4, R24 ;  /* 0x0000000421207825 */ /* 0x000fc800078e0218 */
[----:B------:R-:W-:Y:S01]  /*0630*/  IMAD.MOV.U32 R40, RZ, RZ, RZ ;  /* 0x000000ffff287224 */ /* 0x000fe200078e00ff */
[----:B------:R-:W-:Y:S01]  /*0640*/  LOP3.LUT R47, R11, 0x100, RZ, 0xfc, !PT ;  /* 0x000001000b2f7812 */ /* 0x000fe200078efcff */
[----:B------:R-:W-:Y:S01]  /*0650*/  IMAD R41, R17, 0x242, R44 ;  /* 0x0000024211297824 */ /* 0x000fe200078e022c */
[----:B------:R-:W-:Y:S01]  /*0660*/  HFMA2.MMA R46, -RZ, RZ, 0, 0 ;  /* 0x00000000ff2e7435 */ /* 0x000fe200000001ff */
[----:B--2---:R-:W-:Y:S02]  /*0670*/  SEL R15, R15, RZ, P0 ;  /* 0x000000ff0f0f7207 */ /* 0x004fe40000000000 */
[----:B---3--:R-:W-:Y:S02]  /*0680*/  SEL R53, R53, RZ, P0 ;  /* 0x000000ff35357207 */ /* 0x008fe40000000000 */
[----:B------:R-:W-:Y:S02]  /*0690*/  ISETP.LT.U32.AND P0, PT, R11, 0xa1, P3 ;  /* 0x000000a10b00780c */ /* 0x000fe40001f01070 */
[----:B----4-:R-:W-:-:S02]  /*06a0*/  SEL R0, R0, RZ, P2 ;  /* 0x000000ff00007207 */ /* 0x010fc40001000000 */
[----:B------:R-:W-:Y:S02]  /*06b0*/  SEL R6, R6, RZ, P2 ;  /* 0x000000ff06067207 */ /* 0x000fe40001000000 */
[----:B------:R-:W-:-:S04]  /*06c0*/  ISETP.GT.AND P2, PT, R22, -0x1, PT ;  /* 0xffffffff1600780c */ /* 0x000fc80003f44270 */
[----:B------:R-:W-:-:S03]  /*06d0*/  ISETP.LT.U32.AND P2, PT, R11, 0x21, P2 ;  /* 0x000000210b00780c */ /* 0x000fc60001741070 */
[----:B------:R0:W2:Y:S01]  /*06e0*/  @P0 LDG.E.EL R34, desc[UR6][R12.64] ;  /* 0x000000060c220981 */ /* 0x0000a2000c2e1900 */
[----:B------:R-:W-:Y:S01]  /*06f0*/  SEL R23, R10, RZ, P1 ;  /* 0x000000ff0a177207 */ /* 0x000fe20000800000 */
[----:B------:R-:W-:Y:S02]  /*0700*/  IMAD R10, R20, -0x11, R11 ;  /* 0xffffffef140a7824 */ /* 0x000fe400078e020b */
[----:B------:R-:W3:Y:S01]  /*0710*/  @P0 LDG.E.EL R38, desc[UR6][R30.64] ;  /* 0x000000061e260981 */ /* 0x000ee2000c2e1900 */
[----:B0-----:R-:W-:Y:S01]  /*0720*/  IMAD.WIDE R12, R37, 0x4, R24 ;  /* 0x00000004250c7825 */ /* 0x001fe200078e0218 */
[----:B------:R-:W-:Y:S02]  /*0730*/  SEL R50, R50, RZ, P1 ;  /* 0x000000ff32327207 */ /* 0x000fe40000800000 */
[----:B------:R-:W-:Y:S02]  /*0740*/  ISETP.LT.U32.AND P1, PT, R11, 0x21, P5 ;  /* 0x000000210b00780c */ /* 0x000fe40002f21070 */
[----:B------:R0:W4:Y:S02]  /*0750*/  @P2 LDG.E.EL R16, desc[UR6][R12.64] ;  /* 0x000000060c102981 */ /* 0x000124000c2e1900 */
[----:B0-----:R-:W-:-:S09]  /*0760*/  IADD3 R12, R10, 0x1, RZ ;  /* 0x000000010a0c7810 */ /* 0x001fd20007ffe0ff */
[----:B------:R0:W5:Y:S01]  /*0770*/  @P1 LDG.E.EL R9, desc[UR6][R26.64] ;  /* 0x000000061a091981 */ /* 0x000162000c2e1900 */
[----:B------:R-:W-:-:S03]  /*0780*/  ISETP.GE.U32.AND P3, PT, R12, 0x11, PT ;  /* 0x000000110c00780c */ /* 0x000fc60003f66070 */
[----:B------:R1:W5:Y:S01]  /*0790*/  @P1 LDG.E.EL R39, desc[UR6][R32.64] ;  /* 0x0000000620271981 */ /* 0x000362000c2e1900 */
[----:B------:R-:W-:Y:S02]  /*07a0*/  LOP3.LUT R13, R11, 0x80, RZ, 0xfc, !PT ;  /* 0x000000800b0d7812 */ /* 0x000fe400078efcff */
[----:B------:R-:W-:Y:S02]  /*07b0*/  ISETP.LT.U32.AND P3, PT, R35, 0x110, !P3 ;  /* 0x000001102300780c */ /* 0x000fe40005f61070 */
[----:B------:R-:W-:Y:S01]  /*07c0*/  IADD3 R31, R8, 0xef, R11 ;  /* 0x000000ef081f7810 */ /* 0x000fe20007ffe00b */
[----:B0-----:R-:W-:Y:S01]  /*07d0*/  IMAD.IADD R27, R3, 0x1, R44 ;  /* 0x00000001031b7824 */ /* 0x001fe200078e022c */
[----:B------:R-:W-:Y:S01]  /*07e0*/  ISETP.LT.U32.AND P4, PT, R13, 0x121, P6 ;  /* 0x000001210d00780c */ /* 0x000fe20003781070 */
[----:B------:R-:W-:Y:S01]  /*07f0*/  IMAD.MOV.U32 R10, RZ, RZ, RZ ;  /* 0x000000ffff0a7224 */ /* 0x000fe200078e00ff */
[----:B------:R-:W-:Y:S01]  /*0800*/  ISETP.GE.AND P6, PT, R14, 0x121, PT ;  /* 0x000001210e00780c */ /* 0x000fe20003fc6270 */
[----:B------:R-:W-:Y:S01]  /*0810*/  IMAD.WIDE R30, R31, 0x4, R24 ;  /* 0x000000041f1e7825 */ /* 0x000fe200078e0218 */
[----:B------:R-:W-:-:S03]  /*0820*/  IADD3 R35, R3, 0x7f, R11 ;  /* 0x0000007f03237810 */ /* 0x000fc60007ffe00b */
[----:B------:R-:W-:Y:S01]  /*0830*/  IMAD.WIDE R26, R27, 0x4, R24 ;  /* 0x000000041b1a7825 */ /* 0x000fe200078e0218 */
[----:B------:R0:W5:Y:S03]  /*0840*/  @P2 LDG.E.EL R40, desc[UR6][R30.64] ;  /* 0x000000061e282981 */ /* 0x000166000c2e1900 */
[----:B-1----:R-:W-:Y:S01]  /*0850*/  IMAD R33, R17, 0x242, R14 ;  /* 0x0000024211217824 */ /* 0x002fe200078e020e */
[----:B------:R1:W5:Y:S01]  /*0860*/  @P3 LDG.E.EL R10, desc[UR6][R26.64] ;  /* 0x000000061a0a3981 */ /* 0x000362000c2e1900 */
[----:B------:R-:W-:Y:S01]  /*0870*/  IMAD.MOV.U32 R32, RZ, RZ, RZ ;  /* 0x000000ffff207224 */ /* 0x000fe200078e00ff */
[----:B------:R-:W-:Y:S01]  /*0880*/  IADD3 R37, R21, 0x80, RZ ;  /* 0x0000008015257810 */ /* 0x000fe20007ffe0ff */
[----:B0-----:R-:W-:Y:S01]  /*0890*/  IMAD.WIDE R30, R35, 0x4, R24 ;  /* 0x00000004231e7825 */ /* 0x001fe200078e0218 */
[----:B------:R-:W-:-:S03]  /*08a0*/  IADD3 R35, R8, R14, RZ ;  /* 0x0000000e08237210 */ /* 0x000fc60007ffe0ff */
[--C-:B-1----:R-:W-:Y:S01]  /*08b0*/  IMAD.WIDE R26, R33, 0x4, R24.reuse ;  /* 0x00000004211a7825 */ /* 0x102fe200078e0218 */
[----:B------:R-:W-:Y:S01]  /*08c0*/  ISETP.LT.U32.AND P5, PT, R47, 0x121, P5 ;  /* 0x000001212f00780c */ /* 0x000fe20002fa1070 */
[----:B------:R-:W5:Y:S02]  /*08d0*/  @P4 LDG.E.EL R48, desc[UR6][R30.64] ;  /* 0x000000061e304981 */ /* 0x000f64000c2e1900 */
[----:B------:R-:W-:Y:S02]  /*08e0*/  IMAD.MOV.U32 R33, RZ, RZ, RZ ;  /* 0x000000ffff217224 */ /* 0x000fe400078e00ff */
[----:B------:R0:W5:Y:S01]  /*08f0*/  @!P6 LDG.E.EL R32, desc[UR6][R26.64] ;  /* 0x000000061a20e981 */ /* 0x000162000c2e1900 */
[----:B------:R-:W-:Y:S01]  /*0900*/  IMAD.WIDE R36, R37, 0x4, R24 ;  /* 0x0000000425247825 */ /* 0x000fe200078e0218 */
[----:B------:R-:W-:-:S04]  /*0910*/  MOV R44, RZ ;  /* 0x000000ff002c7202 */ /* 0x000fc80000000f00 */
[----:B------:R1:W5:Y:S01]  /*0920*/  @P4 LDG.E.EL R51, desc[UR6][R36.64] ;  /* 0x0000000624334981 */ /* 0x000362000c2e1900 */
[----:B0-----:R-:W-:-:S05]  /*0930*/  IMAD.WIDE R26, R35, 0x4, R24 ;  /* 0x00000004231a7825 */ /* 0x001fca00078e0218 */
[----:B------:R-:W5:Y:S01]  /*0940*/  @!P6 LDG.E.EL R33, desc[UR6][R26.64] ;  /* 0x000000061a21e981 */ /* 0x000f62000c2e1900 */
[----:B------:R-:W-:Y:S01]  /*0950*/  ISETP.NE.AND P6, PT, R4, RZ, PT ;  /* 0x000000ff0400720c */ /* 0x000fe20003fc5270 */
[----:B------:R-:W-:Y:S01]  /*0960*/  HFMA2.MMA R4, -RZ, RZ, 0, 0 ;  /* 0x00000000ff047435 */ /* 0x000fe200000001ff */
[----:B-1----:R-:W-:Y:S02]  /*0970*/  VIADD R37, R21, 0x100 ;  /* 0x0000010015257836 */ /* 0x002fe40000000000 */
[----:B------:R-:W-:Y:S01]  /*0980*/  IMAD.WIDE R30, R41, 0x4, R24 ;  /* 0x00000004291e7825 */ /* 0x000fe200078e0218 */
[----:B------:R-:W-:-:S03]  /*0990*/  ISETP.LT.U32.AND P6, PT, R11, 0x121, P6 ;  /* 0x000001210b00780c */ /* 0x000fc600037c1070 */
[----:B------:R-:W-:-:S03]  /*09a0*/  IMAD.WIDE R36, R37, 0x4, R24 ;  /* 0x0000000425247825 */ /* 0x000fc600078e0218 */
[----:B------:R0:W5:Y:S04]  /*09b0*/  @P3 LDG.E.EL R4, desc[UR6][R30.64] ;  /* 0x000000061e043981 */ /* 0x000168000c2e1900 */
[----:B------:R1:W5:Y:S01]  /*09c0*/  @P5 LDG.E.EL R44, desc[UR6][R36.64] ;  /* 0x00000006242c5981 */ /* 0x000362000c2e1900 */
[----:B------:R-:W-:Y:S01]  /*09d0*/  MOV R35, RZ ;  /* 0x000000ff00237202 */ /* 0x000fe20000000f00 */
[--C-:B0-----:R-:W-:Y:S02]  /*09e0*/  IMAD R31, R17, 0x242, R11.reuse ;  /* 0x00000242111f7824 */ /* 0x101fe400078e020b */
[----:B-1----:R-:W-:Y:S02]  /*09f0*/  IMAD.IADD R37, R3, 0x1, R11 ;  /* 0x0000000103257824 */ /* 0x002fe400078e020b */
[----:B------:R-:W-:-:S04]  /*0a00*/  IMAD.WIDE R30, R31, 0x4, R24 ;  /* 0x000000041f1e7825 */ /* 0x000fc800078e0218 */
[----:B------:R-:W-:Y:S01]  /*0a10*/  IMAD.WIDE R36, R37, 0x4, R24 ;  /* 0x0000000425247825 */ /* 0x000fe200078e0218 */
[----:B------:R-:W5:Y:S04]  /*0a20*/  @P6 LDG.E.EL R46, desc[UR6][R30.64] ;  /* 0x000000061e2e6981 */ /* 0x000f68000c2e1900 */
[----:B------:R-:W5:Y:S01]  /*0a30*/  @P6 LDG.E.EL R35, desc[UR6][R36.64] ;  /* 0x0000000624236981 */ /* 0x000f62000c2e1900 */
[----:B------:R-:W-:Y:S01]  /*0a40*/  IADD3 R27, R3, 0xff, R11 ;  /* 0x000000ff031b7810 */ /* 0x000fe20007ffe00b */
[----:B------:R-:W-:Y:S01]  /*0a50*/  FADD R15, R0, R15 ;  /* 0x0000000f000f7221 */ /* 0x000fe20000000000 */
[----:B------:R-:W-:-:S03]  /*0a60*/  IMAD.MOV.U32 R0, RZ, RZ, RZ ;  /* 0x000000ffff007224 */ /* 0x000fc600078e00ff */
[----:B------:R-:W-:-:S04]  /*0a70*/  IMAD.WIDE R26, R27, 0x4, R24 ;  /* 0x000000041b1a7825 */ /* 0x000fc800078e0218 */
[----:B------:R-:W-:Y:S01]  /*0a80*/  FADD R53, R6, R53 ;  /* 0x0000003506357221 */ /* 0x000fe20000000000 */
[----:B------:R0:W5:Y:S02]  /*0a90*/  @P5 LDG.E.EL R0, desc[UR6][R26.64] ;  /* 0x000000061a005981 */ /* 0x000164000c2e1900 */
[----:B0-----:R-:W-:Y:S01]  /*0aa0*/  IMAD.HI R27, R19, 0x78787879, RZ ;  /* 0x78787879131b7827 */ /* 0x001fe200078e02ff */
[----:B------:R-:W-:Y:S02]  /*0ab0*/  CS2R R30, SRZ ;  /* 0x00000000001e7805 */ /* 0x000fe4000001ff00 */
[----:B------:R-:W-:-:S05]  /*0ac0*/  IADD3 R37, R8, R11, RZ ;  /* 0x0000000b08257210 */ /* 0x000fca0007ffe0ff */
[----:B------:R-:W-:Y:S01]  /*0ad0*/  IMAD.WIDE R36, R37, 0x4, R24 ;  /* 0x0000000425247825 */ /* 0x000fe200078e0218 */
[----:B------:R-:W-:Y:S02]  /*0ae0*/  IADD3 R21, R21, 0x180, RZ ;  /* 0x0000018015157810 */ /* 0x000fe40007ffe0ff */
[----:B--2---:R-:W-:Y:S02]  /*0af0*/  SEL R34, R34, RZ, P0 ;  /* 0x000000ff22227207 */ /* 0x004fe40000000000 */
[----:B---3--:R-:W-:Y:S02]  /*0b00*/  SEL R38, R38, RZ, P0 ;  /* 0x000000ff26267207 */ /* 0x008fe40000000000 */
[----:B----4-:R-:W-:Y:S02]  /*0b10*/  SEL R16, R16, RZ, P2 ;  /* 0x000000ff10107207 */ /* 0x010fe40001000000 */
[----:B-----5:R-:W-:-:S05]  /*0b20*/  SEL R9, R9, RZ, P1 ;  /* 0x000000ff09097207 */ /* 0x020fca0000800000 */
[----:B------:R-:W-:Y:S01]  /*0b30*/  FADD R6, R9, R16 ;  /* 0x0000001009067221 */ /* 0x000fe20000000000 */
[----:B------:R-:W-:Y:S01]  /*0b40*/  SHF.R.U32.HI R16, RZ, 0x1f, R27 ;  /* 0x0000001fff107819 */ /* 0x000fe2000001161b */
[--C-:B------:R-:W-:Y:S01]  /*0b50*/  IMAD.IADD R9, R8, 0x1, R2.reuse ;  /* 0x0000000108097824 */ /* 0x100fe200078e0202 */
[----:B------:R-:W-:Y:S01]  /*0b60*/  SEL R26, R39, RZ, P1 ;  /* 0x000000ff271a7207 */ /* 0x000fe20000800000 */
[----:B------:R-:W-:Y:S01]  /*0b70*/  IMAD R39, R17, 0x242, R2 ;  /* 0x0000024211277824 */ /* 0x000fe200078e0202 */
[----:B------:R-:W-:Y:S02]  /*0b80*/  LEA.HI.SX32 R16, R27, R16, 0x1d ;  /* 0x000000101b107211 */ /* 0x000fe400078feaff */
[----:B------:R-:W-:Y:S01]  /*0b90*/  ISETP.GE.AND P0, PT, R11, 0x121, PT ;  /* 0x000001210b00780c */ /* 0x000fe20003f06270 */
[----:B------:R-:W-:-:S04]  /*0ba0*/  IMAD.WIDE R8, R9, 0x4, R24 ;  /* 0x0000000409087825 */ /* 0x000fc800078e0218 */
[----:B------:R-:W-:Y:S02]  /*0bb0*/  IMAD R19, R16, -0x11, R19 ;  /* 0xffffffef10137824 */ /* 0x000fe400078e0213 */
[----:B------:R-:W-:Y:S01]  /*0bc0*/  IMAD.MOV.U32 R27, RZ, RZ, RZ ;  /* 0x000000ffff1b7224 */ /* 0x000fe200078e00ff */
[----:B------:R-:W-:-:S05]  /*0bd0*/  SEL R40, R40, RZ, P2 ;  /* 0x000000ff28287207 */ /* 0x000fca0001000000 */
[----:B------:R0:W2:Y:S01]  /*0be0*/  @!P0 LDG.E.EL R27, desc[UR6][R36.64] ;  /* 0x00000006241b8981 */ /* 0x0000a2000c2e1900 */
[----:B------:R-:W-:Y:S02]  /*0bf0*/  SEL R48, R48, RZ, P4 ;  /* 0x000000ff30307207 */ /* 0x000fe40002000000 */
[----:B0-----:R-:W-:Y:S02]  /*0c00*/  IADD3 R37, R3, 0x17f, R11 ;  /* 0x0000017f03257810 */ /* 0x001fe40007ffe00b */
[----:B------:R-:W-:Y:S02]  /*0c10*/  SEL R51, R51, RZ, P4 ;  /* 0x000000ff33337207 */ /* 0x000fe40002000000 */
[----:B------:R-:W-:Y:S02]  /*0c20*/  SEL R4, R4, RZ, P3 ;  /* 0x000000ff04047207 */ /* 0x000fe40001800000 */
[----:B------:R-:W-:Y:S02]  /*0c30*/  SEL R46, R46, RZ, P6 ;  /* 0x000000ff2e2e7207 */ /* 0x000fe40003000000 */
[----:B------:R-:W-:-:S02]  /*0c40*/  SEL R35, R35, RZ, P6 ;  /* 0x000000ff23237207 */ /* 0x000fc40003000000 */
[----:B------:R-:W-:-:S04]  /*0c50*/  ISETP.NE.AND P6, PT, R45, RZ, PT ;  /* 0x000000ff2d00720c */ /* 0x000fc80003fc5270 */
[----:B------:R-:W-:Y:S02]  /*0c60*/  SEL R43, R43, RZ, P6 ;  /* 0x000000ff2b2b7207 */ /* 0x000fe40003000000 */
[----:B------:R-:W-:Y:S02]  /*0c70*/  SEL R49, R49, RZ, P6 ;  /* 0x000000ff31317207 */ /* 0x000fe40003000000 */
[----:B------:R-:W-:Y:S01]  /*0c80*/  ISETP.GE.AND P6, PT, R2, 0x121, PT ;  /* 0x000001210200780c */ /* 0x000fe20003fc6270 */
[----:B------:R-:W-:Y:S01]  /*0c90*/  FADD R43, R43, R38 ;  /* 0x000000262b2b7221 */ /* 0x000fe20000000000 */
[----:B------:R-:W-:Y:S01]  /*0ca0*/  IMAD.WIDE R38, R39, 0x4, R24 ;  /* 0x0000000427267825 */ /* 0x000fe200078e0218 */
[----:B------:R-:W-:-:S10]  /*0cb0*/  IADD3 R45, R11, 0x190, RZ ;  /* 0x000001900b2d7810 */ /* 0x000fd40007ffe0ff */
[----:B------:R-:W3:Y:S04]  /*0cc0*/  @!P6 LDG.E.EL R30, desc[UR6][R38.64] ;  /* 0x00000006261ee981 */ /* 0x000ee8000c2e1900 */
[----:B------:R0:W3:Y:S01]  /*0cd0*/  @!P6 LDG.E.EL R31, desc[UR6][R8.64] ;  /* 0x00000006081fe981 */ /* 0x0000e2000c2e1900 */
[----:B------:R-:W-:-:S04]  /*0ce0*/  ISETP.GT.AND P6, PT, R19, RZ, PT ;  /* 0x000000ff1300720c */ /* 0x000fc80003fc4270 */
[----:B------:R-:W-:Y:S01]  /*0cf0*/  ISETP.LT.U32.AND P0, PT, R45, 0x131, P6 ;  /* 0x000001312d00780c */ /* 0x000fe20003701070 */
[----:B0-----:R-:W-:Y:S01]  /*0d00*/  FADD R8, R26, R40 ;  /* 0x000000281a087221 */ /* 0x001fe20000000000 */
[----:B------:R-:W-:Y:S01]  /*0d10*/  FADD R26, R15, R4 ;  /* 0x000000040f1a7221 */ /* 0x000fe20000000000 */
[----:B------:R-:W-:Y:S01]  /*0d20*/  IADD3 R15, R18, 0x1, RZ ;  /* 0x00000001120f7810 */ /* 0x000fe20007ffe0ff */
[----:B------:R-:W-:Y:S01]  /*0d30*/  FADD R49, R49, R34 ;  /* 0x0000002231317221 */ /* 0x000fe20000000000 */
[----:B------:R-:W-:Y:S02]  /*0d40*/  IMAD.MOV.U32 R34, RZ, RZ, RZ ;  /* 0x000000ffff227224 */ /* 0x000fe400078e00ff */
[----:B------:R-:W-:Y:S01]  /*0d50*/  ISETP.GE.U32.AND P4, PT, R15, 0x11, PT ;  /* 0x000000110f00780c */ /* 0x000fe20003f86070 */
[----:B------:R-:W-:-:S03]  /*0d60*/  IMAD.WIDE R38, R21, 0x4, R24 ;  /* 0x0000000415267825 */ /* 0x000fc600078e0218 */
[----:B------:R-:W-:Y:S01]  /*0d70*/  ISETP.LT.U32.AND P1, PT, R11, 0xa1, !P4 ;  /* 0x000000a10b00780c */ /* 0x000fe20006721070 */
[----:B------:R-:W-:Y:S01]  /*0d80*/  HFMA2.MMA R4, -RZ, RZ, 0, 0 ;  /* 0x00000000ff047435 */ /* 0x000fe200000001ff */
[----:B------:R0:W4:Y:S01]  /*0d90*/  @P0 LDG.E.EL R34, desc[UR6][R38.64] ;  /* 0x0000000626220981 */ /* 0x000122000c2e1900 */
[----:B------:R-:W-:Y:S02]  /*0da0*/  IMAD.MOV.U32 R21, RZ, RZ, RZ ;  /* 0x000000ffff157224 */ /* 0x000fe400078e00ff */
[----:B------:R-:W-:-:S05]  /*0db0*/  IMAD.WIDE R36, R37, 0x4, R24 ;  /* 0x0000000425247825 */ /* 0x000fca00078e0218 */
[----:B------:R1:W5:Y:S01]  /*0dc0*/  @P0 LDG.E.EL R21, desc[UR6][R36.64] ;  /* 0x0000000624150981 */ /* 0x000362000c2e1900 */
[----:B0-----:R-:W-:-:S04]  /*0dd0*/  VIADD R39, R41, 0x80 ;  /* 0x0000008029277836 */ /* 0x001fc80000000000 */
[----:B------:R-:W-:-:S05]  /*0de0*/  IMAD.WIDE R38, R39, 0x4, R24 ;  /* 0x0000000427267825 */ /* 0x000fca00078e0218 */
[----:B------:R0:W2:Y:S01]  /*0df0*/  @P1 LDG.E.EL R4, desc[UR6][R38.64] ;  /* 0x0000000626041981 */ /* 0x0000a2000c2e1900 */
[----:B------:R-:W-:-:S05]  /*0e00*/  SEL R10, R10, RZ, P3 ;  /* 0x000000ff0a0a7207 */ /* 0x000fca0001800000 */
[----:B------:R-:W-:Y:S01]  /*0e10*/  FADD R53, R53, R10 ;  /* 0x0000000a35357221 */ /* 0x000fe20000000000 */
[----:B------:R-:W-:Y:S02]  /*0e20*/  IADD3 R10, R22, 0x1, RZ ;  /* 0x00000001160a7810 */ /* 0x000fe40007ffe0ff */
[----:B-1----:R-:W-:Y:S02]  /*0e30*/  IADD3 R37, R3, 0x70, R11 ;  /* 0x0000007003257810 */ /* 0x002fe40007ffe00b */
[----:B------:R-:W-:Y:S01]  /*0e40*/  ISETP.GE.U32.AND P3, PT, R10, 0x11, PT ;  /* 0x000000110a00780c */ /* 0x000fe20003f66070 */
[----:B------:R-:W-:Y:S02]  /*0e50*/  VIADD R41, R41, 0x100 ;  /* 0x0000010029297836 */ /* 0x000fe40000000000 */
[----:B------:R-:W-:Y:S01]  /*0e60*/  IMAD.WIDE R36, R37, 0x4, R24 ;  /* 0x0000000425247825 */ /* 0x000fe200078e0218 */
[----:B0-----:R-:W-:-:S03]  /*0e70*/  LOP3.LUT R38, R11, 0x180, RZ, 0xfc, !PT ;  /* 0x000001800b267812 */ /* 0x001fc600078efcff */
[----:B------:R-:W-:Y:S01]  /*0e80*/  FADD R23, R26, R23 ;  /* 0x000000171a177221 */ /* 0x000fe20000000000 */
[----:B------:R-:W-:Y:S01]  /*0e90*/  IMAD.MOV.U32 R26, RZ, RZ, RZ ;  /* 0x000000ffff1a7224 */ /* 0x000fe200078e00ff */
[----:B------:R0:W3:Y:S01]  /*0ea0*/  @P1 LDG.E.EL R52, desc[UR6][R36.64] ;  /* 0x0000000624341981 */ /* 0x0000e2000c2e1900 */
[----:B------:R-:W-:Y:S01]  /*0eb0*/  FADD R50, R53, R50 ;  /* 0x0000003235327221 */ /* 0x000fe20000000000 */
[----:B------:R-:W-:Y:S01]  /*0ec0*/  IMAD R53, R17, 0x242, R38 ;  /* 0x0000024211357824 */ /* 0x000fe200078e0226 */
[----:B------:R-:W-:Y:S02]  /*0ed0*/  ISETP.GT.AND P2, PT, R19, -0x1, PT ;  /* 0xffffffff1300780c */ /* 0x000fe40003f44270 */
[----:B------:R-:W-:Y:S01]  /*0ee0*/  MOV R39, RZ ;  /* 0x000000ff00277202 */ /* 0x000fe20000000f00 */
[----:B0-----:R-:W-:Y:S01]  /*0ef0*/  IMAD.WIDE R36, R41, 0x4, R24 ;  /* 0x0000000429247825 */ /* 0x001fe200078e0218 */
[----:B------:R-:W-:Y:S02]  /*0f00*/  IADD3 R41, R3, 0xf0, R11 ;  /* 0x000000f003297810 */ /* 0x000fe40007ffe00b */
[----:B------:R-:W-:-:S03]  /*0f10*/  ISETP.LT.U32.AND P2, PT, R45, 0x131, P2 ;  /* 0x000001312d00780c */ /* 0x000fc60001741070 */
[----:B------:R-:W-:-:S04]  /*0f20*/  IMAD.WIDE R40, R41, 0x4, R24 ;  /* 0x0000000429287825 */ /* 0x000fc800078e0218 */
[----:B------:R-:W-:Y:S01]  /*0f30*/  IMAD.MOV.U32 R9, RZ, RZ, RZ ;  /* 0x000000ffff097224 */ /* 0x000fe200078e00ff */
[----:B----4-:R-:W-:Y:S02]  /*0f40*/  SEL R34, R34, RZ, P0 ;  /* 0x000000ff22227207 */ /* 0x010fe40000000000 */
[----:B-----5:R-:W-:Y:S02]  /*0f50*/  SEL R21, R21, RZ, P0 ;  /* 0x000000ff15157207 */ /* 0x020fe40000000000 */
[----:B------:R-:W-:Y:S02]  /*0f60*/  ISETP.LT.U32.AND P0, PT, R11, 0x21, !P3 ;  /* 0x000000210b00780c */ /* 0x000fe40005f01070 */
[----:B--2---:R-:W-:-:S11]  /*0f70*/  SEL R4, R4, RZ, P1 ;  /* 0x000000ff04047207 */ /* 0x004fd60000800000 */
[----:B------:R0:W2:Y:S01]  /*0f80*/  @P0 LDG.E.EL R26, desc[UR6][R36.64] ;  /* 0x00000006241a0981 */ /* 0x0000a2000c2e1900 */
[----:B------:R-:W-:Y:S01]  /*0f90*/  FADD R43, R43, R4 ;  /* 0x000000042b2b7221 */ /* 0x000fe20000000000 */
[----:B------:R-:W-:Y:S02]  /*0fa0*/  HFMA2.MMA R4, -RZ, RZ, 0, 3.445148468017578125e-05 ;  /* 0x00000242ff047435 */ /* 0x000fe400000001ff */
[----:B------:R1:W4:Y:S01]  /*0fb0*/  @P0 LDG.E.EL R39, desc[UR6][R40.64] ;  /* 0x0000000628270981 */ /* 0x000322000c2e1900 */
[----:B0-----:R-:W-:Y:S01]  /*0fc0*/  IMAD.WIDE R36, R53, 0x4, R24 ;  /* 0x0000000435247825 */ /* 0x001fe200078e0218 */
[----:B------:R-:W-:-:S06]  /*0fd0*/  LOP3.LUT R53, R11, 0x180, RZ, 0xfc, !PT ;  /* 0x000001800b357812 */ /* 0x000fcc00078efcff */
[----:B------:R-:W-:Y:S01]  /*0fe0*/  IMAD R4, R17, R4, 0x121 ;  /* 0x0000012111047424 */ /* 0x000fe200078e0204 */
[----:B------:R0:W5:Y:S03]  /*0ff0*/  @P2 LDG.E.EL R9, desc[UR6][R36.64] ;  /* 0x0000000624092981 */ /* 0x000166000c2e1900 */
[----:B-1----:R-:W-:Y:S01]  /*1000*/  IMAD.IADD R41, R4, 0x1, R53 ;  /* 0x0000000104297824 */ /* 0x002fe200078e0235 */
[----:B------:R-:W-:-:S03]  /*1010*/  MOV R53, RZ ;  /* 0x000000ff00357202 */ /* 0x000fc60000000f00 */
[----:B------:R-:W-:-:S05]  /*1020*/  IMAD.WIDE R40, R41, 0x4, R24 ;  /* 0x0000000429287825 */ /* 0x000fca00078e0218 */
[----:B------:R1:W2:Y:S01]  /*1030*/  @P2 LDG.E.EL R53, desc[UR6][R40.64] ;  /* 0x0000000628352981 */ /* 0x0002a2000c2e1900 */
[----:B------:R-:W-:Y:S02]  /*1040*/  SEL R44, R44, RZ, P5 ;  /* 0x000000ff2c2c7207 */ /* 0x000fe40002800000 */
[----:B------:R-:W-:Y:S02]  /*1050*/  SEL R0, R0, RZ, P5 ;  /* 0x000000ff00007207 */ /* 0x000fe40002800000 */
[----:B------:R-:W-:Y:S01]  /*1060*/  ISETP.GT.AND P5, PT, R18, -0x1, PT ;  /* 0xffffffff1200780c */ /* 0x000fe20003fa4270 */
[----:B0-----:R-:W-:Y:S02]  /*1070*/  IMAD R37, R17, 0x242, R13 ;  /* 0x0000024211257824 */ /* 0x001fe400078e020d */
[----:B------:R-:W-:Y:S01]  /*1080*/  FADD R51, R43, R51 ;  /* 0x000000332b337221 */ /* 0x000fe20000000000 */
[----:B-1----:R-:W-:Y:S01]  /*1090*/  IADD3 R41, R3, R13, RZ ;  /* 0x0000000d03297210 */ /* 0x002fe20007ffe0ff */
[----:B------:R-:W-:-:S02]  /*10a0*/  IMAD.MOV.U32 R43, RZ, RZ, RZ ;  /* 0x000000ffff2b7224 */ /* 0x000fc400078e00ff */
[----:B------:R-:W-:Y:S01]  /*10b0*/  IMAD.WIDE R36, R37, 0x4, R24 ;  /* 0x0000000425247825 */ /* 0x000fe200078e0218 */
[----:B---3--:R-:W-:-:S03]  /*10c0*/  SEL R52, R52, RZ, P1 ;  /* 0x000000ff34347207 */ /* 0x008fc60000800000 */
[----:B------:R-:W-:Y:S01]  /*10d0*/  IMAD.WIDE R40, R41, 0x4, R24 ;  /* 0x0000000429287825 */ /* 0x000fe200078e0218 */
[----:B-----5:R-:W-:Y:S02]  /*10e0*/  SEL R9, R9, RZ, P2 ;  /* 0x000000ff09097207 */ /* 0x020fe40001000000 */
[----:B--2---:R-:W-:Y:S02]  /*10f0*/  SEL R53, R53, RZ, P2 ;  /* 0x000000ff35357207 */ /* 0x004fe40001000000 */
[----:B------:R-:W-:Y:S01]  /*1100*/  ISETP.LT.U32.AND P2, PT, R13, 0x121, P5 ;  /* 0x000001210d00780c */ /* 0x000fe20002f41070 */
[----:B------:R-:W-:Y:S01]  /*1110*/  IMAD.MOV.U32 R13, RZ, RZ, RZ ;  /* 0x000000ffff0d7224 */ /* 0x000fe200078e00ff */
[----:B------:R-:W-:-:S04]  /*1120*/  ISETP.GT.AND P5, PT, R22, -0x1, PT ;  /* 0xffffffff1600780c */ /* 0x000fc80003fa4270 */
[----:B------:R-:W-:-:S07]  /*1130*/  ISETP.LT.U32.AND P1, PT, R47, 0x121, P5 ;  /* 0x000001212f00780c */ /* 0x000fce0002f21070 */
[----:B------:R0:W2:Y:S04]  /*1140*/  @P2 LDG.E.EL R43, desc[UR6][R36.64] ;  /* 0x00000006242b2981 */ /* 0x0000a8000c2e1900 */
[----:B------:R1:W3:Y:S01]  /*1150*/  @P2 LDG.E.EL R13, desc[UR6][R40.64] ;  /* 0x00000006280d2981 */ /* 0x0002e2000c2e1900 */
[----:B0-----:R-:W-:Y:S01]  /*1160*/  IMAD R37, R17, 0x242, R47 ;  /* 0x0000024211257824 */ /* 0x001fe200078e022f */
[----:B-1----:R-:W-:Y:S01]  /*1170*/  IADD3 R41, R3, R47, RZ ;  /* 0x0000002f03297210 */ /* 0x002fe20007ffe0ff */
[----:B------:R-:W-:Y:S01]  /*1180*/  HFMA2.MMA R47, -RZ, RZ, 0, 0 ;  /* 0x00000000ff2f7435 */ /* 0x000fe200000001ff */
[----:B------:R-:W-:Y:S02]  /*1190*/  IMAD.MOV.U32 R3, RZ, RZ, RZ ;  /* 0x000000ffff037224 */ /* 0x000fe400078e00ff */
[----:B------:R-:W-:-:S04]  /*11a0*/  IMAD.WIDE R36, R37, 0x4, R24 ;  /* 0x0000000425247825 */ /* 0x000fc800078e0218 */
[----:B------:R-:W-:Y:S01]  /*11b0*/  IMAD.WIDE R40, R41, 0x4, R24 ;  /* 0x0000000429287825 */ /* 0x000fe200078e0218 */
[----:B------:R0:W5:Y:S04]  /*11c0*/  @P1 LDG.E.EL R3, desc[UR6][R36.64] ;  /* 0x0000000624031981 */ /* 0x000168000c2e1900 */
[----:B------:R1:W2:Y:S01]  /*11d0*/  @P1 LDG.E.EL R47, desc[UR6][R40.64] ;  /* 0x00000006282f1981 */ /* 0x0002a2000c2e1900 */
[----:B0-----:R-:W-:Y:S02]  /*11e0*/  SEL R37, R26, RZ, P0 ;  /* 0x000000ff1a257207 */ /* 0x001fe40000000000 */
[----:B----4-:R-:W-:Y:S01]  /*11f0*/  SEL R26, R39, RZ, P0 ;  /* 0x000000ff271a7207 */ /* 0x010fe20000000000 */
[----:B------:R-:W-:Y:S01]  /*1200*/  FADD R39, R49, R52 ;  /* 0x0000003431277221 */ /* 0x000fe20000000000 */
[C---:B------:R-:W-:Y:S01]  /*1210*/  LOP3.LUT R36, R11.reuse, 0x80, RZ, 0xfc, !PT ;  /* 0x000000800b247812 */ /* 0x040fe200078efcff */
[----:B------:R-:W-:Y:S01]  /*1220*/  FADD R49, R6, R37 ;  /* 0x0000002506317221 */ /* 0x000fe20000000000 */
[----:B------:R-:W-:-:S04]  /*1230*/  VIADD R6, R11, 0x1 ;  /* 0x000000010b067836 */ /* 0x000fc80000000000 */
[----:B------:R-:W-:Y:S02]  /*1240*/  IMAD R37, R17, 0x242, R6 ;  /* 0x0000024211257824 */ /* 0x000fe400078e0206 */
[----:B------:R-:W-:Y:S02]  /*1250*/  FADD R8, R8, R26 ;  /* 0x0000001a08087221 */ /* 0x000fe40000000000 */
[----:B-1----:R-:W-:Y:S01]  /*1260*/  VIADD R41, R37, 0x80 ;  /* 0x0000008025297836 */ /* 0x002fe20000000000 */
[----:B------:R-:W-:-:S03]  /*1270*/  MOV R26, RZ ;  /* 0x000000ff001a7202 */ /* 0x000fc60000000f00 */
[----:B------:R-:W-:-:S04]  /*1280*/  IMAD.WIDE R40, R41, 0x4, R24 ;  /* 0x0000000429287825 */ /* 0x000fc800078e0218 */
[----:B------:R-:W-:Y:S01]  /*1290*/  FADD R44, R49, R44 ;  /* 0x0000002c312c7221 */ /* 0x000fe20000000000 */
[----:B------:R-:W-:Y:S02]  /*12a0*/  VIADD R49, R37, 0x100 ;  /* 0x0000010025317836 */ /* 0x000fe40000000000 */
[----:B------:R-:W-:Y:S02]  /*12b0*/  FADD R39, R39, R48 ;  /* 0x0000003027277221 */ /* 0x000fe40000000000 */
[----:B------:R-:W-:Y:S01]  /*12c0*/  IMAD.WIDE R48, R49, 0x4, R24 ;  /* 0x0000000431307825 */ /* 0x000fe200078e0218 */
[----:B-----5:R-:W-:Y:S02]  /*12d0*/  SEL R3, R3, RZ, P1 ;  /* 0x000000ff03037207 */ /* 0x020fe40000800000 */
[----:B--2---:R-:W-:Y:S02]  /*12e0*/  SEL R47, R47, RZ, P1 ;  /* 0x000000ff2f2f7207 */ /* 0x004fe40000800000 */
[----:B------:R-:W-:-:S13]  /*12f0*/  ISETP.LT.U32.AND P1, PT, R36, 0x121, !P4 ;  /* 0x000001212400780c */ /* 0x000fda0006721070 */
[----:B------:R0:W2:Y:S02]  /*1300*/  @P1 LDG.E.EL R26, desc[UR6][R40.64] ;  /* 0x00000006281a1981 */ /* 0x0000a4000c2e1900 */
[----:B0-----:R-:W-:Y:S01]  /*1310*/  FADD R40, R8, R0 ;  /* 0x0000000008287221 */ /* 0x001fe20000000000 */
[----:B------:R-:W-:Y:S01]  /*1320*/  LOP3.LUT R0, R11, 0x100, RZ, 0xfc, !PT ;  /* 0x000001000b007812 */ /* 0x000fe200078efcff */
[----:B------:R-:W-:-:S03]  /*1330*/  HFMA2.MMA R8, -RZ, RZ, 0, 0 ;  /* 0x00000000ff087435 */ /* 0x000fc600000001ff */
[----:B------:R-:W-:Y:S02]  /*1340*/  ISETP.LT.U32.AND P0, PT, R0, 0x121, !P3 ;  /* 0x000001210000780c */ /* 0x000fe40005f01070 */
[----:B------:R-:W-:-:S04]  /*1350*/  ISETP.GE.U32.AND P3, PT, R12, 0x11, PT ;  /* 0x000000110c00780c */ /* 0x000fc80003f66070 */
[----:B------:R-:W-:Y:S02]  /*1360*/  ISETP.LT.U32.AND P5, PT, R11, 0x121, !P3 ;  /* 0x000001210b00780c */ /* 0x000fe40005fa1070 */
[----:B------:R-:W-:-:S05]  /*1370*/  MOV R36, RZ ;  /* 0x000000ff00247202 */ /* 0x000fca0000000f00 */
[----:B------:R0:W4:Y:S02]  /*1380*/  @P0 LDG.E.EL R8, desc[UR6][R48.64] ;  /* 0x0000000630080981 */ /* 0x000124000c2e1900 */
[----:B0-----:R-:W-:-:S05]  /*1390*/  IMAD.WIDE R48, R37, 0x4, R24 ;  /* 0x0000000425307825 */ /* 0x001fca00078e0218 */
[----:B------:R0:W5:Y:S01]  /*13a0*/  @P5 LDG.E.EL R36, desc[UR6][R48.64] ;  /* 0x0000000630245981 */ /* 0x000162000c2e1900 */
[----:B------:R-:W-:-:S04]  /*13b0*/  IMAD R38, R16, -0x11, R38 ;  /* 0xffffffef10267824 */ /* 0x000fc800078e0226 */
[----:B------:R-:W-:Y:S01]  /*13c0*/  VIADD R38, R38, 0x1 ;  /* 0x0000000126267836 */ /* 0x000fe20000000000 */
[----:B------:R-:W-:Y:S02]  /*13d0*/  SEL R43, R43, RZ, P2 ;  /* 0x000000ff2b2b7207 */ /* 0x000fe40001000000 */
[----:B---3--:R-:W-:Y:S02]  /*13e0*/  SEL R13, R13, RZ, P2 ;  /* 0x000000ff0d0d7207 */ /* 0x008fe40001000000 */
[----:B------:R-:W-:-:S04]  /*13f0*/  ISETP.GE.U32.AND P2, PT, R38, 0x11, PT ;  /* 0x000000112600780c */ /* 0x000fc80003f46070 */
[----:B------:R-:W-:Y:S02]  /*1400*/  ISETP.LT.U32.AND P2, PT, R45, 0x131, !P2 ;  /* 0x000001312d00780c */ /* 0x000fe40005741070 */
[----:B------:R-:W-:Y:S01]  /*1410*/  IADD3 R41, R37, 0x180, RZ ;  /* 0x0000018025297810 */ /* 0x000fe20007ffe0ff */
[----:B------:R-:W-:-:S04]  /*1420*/  IMAD.MOV.U32 R37, RZ, RZ, RZ ;  /* 0x000000ffff257224 */ /* 0x000fc800078e00ff */
[----:B0-----:R-:W-:Y:S01]  /*1430*/  IMAD.WIDE R48, R41, 0x4, R24 ;  /* 0x0000000429307825 */ /* 0x001fe200078e0218 */
[----:B------:R-:W-:-:S03]  /*1440*/  IADD3 R41, R4, R6, RZ ;  /* 0x0000000604297210 */ /* 0x000fc60007ffe0ff */
[----:B------:R-:W-:Y:S02]  /*1450*/  IMAD.MOV.U32 R52, RZ, RZ, RZ ;  /* 0x000000ffff347224 */ /* 0x000fe400078e00ff */
[----:B------:R0:W3:Y:S01]  /*1460*/  @P2 LDG.E.EL R37, desc[UR6][R48.64] ;  /* 0x0000000630252981 */ /* 0x0000e2000c2e1900 */
[----:B------:R-:W-:Y:S01]  /*1470*/  FADD R46, R23, R46 ;  /* 0x0000002e172e7221 */ /* 0x000fe20000000000 */
[----:B------:R-:W-:Y:S01]  /*1480*/  HFMA2.MMA R23, -RZ, RZ, 0, 0 ;  /* 0x00000000ff177435 */ /* 0x000fe200000001ff */
[----:B0-----:R-:W-:Y:S01]  /*1490*/  IMAD.WIDE R48, R41, 0x4, R24 ;  /* 0x0000000429307825 */ /* 0x001fe200078e0218 */
[----:B------:R-:W-:-:S04]  /*14a0*/  IADD3 R41, R4, 0x81, R11 ;  /* 0x0000008104297810 */ /* 0x000fc80007ffe00b */
[----:B------:R0:W2:Y:S01]  /*14b0*/  @P5 LDG.E.EL R52, desc[UR6][R48.64] ;  /* 0x0000000630345981 */ /* 0x0000a2000c2e1900 */
[----:B------:R-:W-:Y:S01]  /*14c0*/  FADD R21, RZ, R21 ;  /* 0x00000015ff157221 */ /* 0x000fe20000000000 */
[----:B------:R-:W-:Y:S02]  /*14d0*/  IMAD.MOV.U32 R6, RZ, RZ, RZ ;  /* 0x000000ffff067224 */ /* 0x000fe400078e00ff */
[----:B0-----:R-:W-:Y:S01]  /*14e0*/  IMAD.WIDE R48, R41, 0x4, R24 ;  /* 0x0000000429307825 */ /* 0x001fe200078e0218 */
[----:B------:R-:W-:Y:S02]  /*14f0*/  IADD3 R41, R4, 0x101, R11 ;  /* 0x0000010104297810 */ /* 0x000fe40007ffe00b */
[----:B------:R-:W-:Y:S02]  /*1500*/  MOV R4, 0x242 ;  /* 0x0000024200047802 */ /* 0x000fe40000000f00 */
[----:B------:R0:W2:Y:S01]  /*1510*/  @P1 LDG.E.EL R23, desc[UR6][R48.64] ;  /* 0x0000000630171981 */ /* 0x0000a2000c2e1900 */
[----:B------:R-:W-:-:S02]  /*1520*/  FADD R21, R21, R53 ;  /* 0x0000003515157221 */ /* 0x000fc40000000000 */
[----:B------:R-:W-:Y:S01]  /*1530*/  IMAD R4, R17, R4, 0x121 ;  /* 0x0000012111047424 */ /* 0x000fe200078e0204 */
[----:B------:R-:W-:Y:S01]  /*1540*/  IADD3 R53, R11, 0x10, RZ ;  /* 0x000000100b357810 */ /* 0x000fe20007ffe0ff */
[----:B------:R-:W-:Y:S01]  /*1550*/  FADD R50, R50, R35 ;  /* 0x0000002332327221 */ /* 0x000fe20000000000 */
[----:B------:R-:W-:Y:S01]  /*1560*/  FADD R34, RZ, R34 ;  /* 0x00000022ff227221 */ /* 0x000fe20000000000 */
[----:B0-----:R-:W-:Y:S01]  /*1570*/  IMAD.WIDE R48, R41, 0x4, R24 ;  /* 0x0000000429307825 */ /* 0x001fe200078e0218 */
[----:B------:R-:W-:-:S03]  /*1580*/  IADD3 R35, R4, 0x181, R11 ;  /* 0x0000018104237810 */ /* 0x000fc60007ffe00b */
[----:B------:R-:W-:Y:S01]  /*1590*/  FADD R9, R34, R9 ;  /* 0x0000000922097221 */ /* 0x000fe20000000000 */
[----:B------:R0:W2:Y:S01]  /*15a0*/  @P0 LDG.E.EL R6, desc[UR6][R48.64] ;  /* 0x0000000630060981 */ /* 0x0000a2000c2e1900 */
[----:B------:R-:W-:Y:S01]  /*15b0*/  IMAD.MOV.U32 R41, RZ, RZ, RZ ;  /* 0x000000ffff297224 */ /* 0x000fe200078e00ff */
[----:B------:R-:W-:Y:S01]  /*15c0*/  ISETP.GT.AND P3, PT, R18, RZ, PT ;  /* 0x000000ff1200720c */ /* 0x000fe20003f64270 */
[----:B------:R-:W-:-:S04]  /*15d0*/  IMAD.WIDE R34, R35, 0x4, R24 ;  /* 0x0000000423227825 */ /* 0x000fc800078e0218 */
[----:B------:R-:W-:Y:S01]  /*15e0*/  FADD R51, R51, R43 ;  /* 0x0000002b33337221 */ /* 0x000fe20000000000 */
[----:B0-----:R-:W-:Y:S01]  /*15f0*/  FADD R49, R39, R13 ;  /* 0x0000000d27317221 */ /* 0x001fe20000000000 */
[----:B------:R-:W-:Y:S01]  /*1600*/  IMAD R39, R17, 0x242, R53 ;  /* 0x0000024211277824 */ /* 0x000fe200078e0235 */
[----:B------:R-:W-:Y:S01]  /*1610*/  LOP3.LUT R13, R11, 0x80, RZ, 0xfc, !PT ;  /* 0x000000800b0d7812 */ /* 0x000fe200078efcff */
[----:B------:R-:W-:Y:S01]  /*1620*/  FADD R48, R44, R3 ;  /* 0x000000032c307221 */ /* 0x000fe20000000000 */
[----:B------:R0:W2:Y:S01]  /*1630*/  @P2 LDG.E.EL R41, desc[UR6][R34.64] ;  /* 0x0000000622292981 */ /* 0x0000a2000c2e1900 */
[----:B------:R-:W-:Y:S01]  /*1640*/  VIADD R3, R39, 0x80 ;  /* 0x0000008027037836 */ /* 0x000fe20000000000 */
[----:B------:R-:W-:Y:S01]  /*1650*/  ISETP.LT.U32.AND P3, PT, R13, 0x110, P3 ;  /* 0x000001100d00780c */ /* 0x000fe20001f61070 */
[----:B------:R-:W-:Y:S01]  /*1660*/  HFMA2.MMA R43, -RZ, RZ, 0, 0 ;  /* 0x00000000ff2b7435 */ /* 0x000fe200000001ff */
[----:B------:R-:W-:Y:S01]  /*1670*/  ISETP.GT.AND P4, PT, R22, RZ, PT ;  /* 0x000000ff1600720c */ /* 0x000fe20003f84270 */
[----:B0-----:R-:W-:Y:S01]  /*1680*/  IMAD.WIDE R34, R3, 0x4, R24 ;  /* 0x0000000403227825 */ /* 0x001fe200078e0218 */
[----:B------:R-:W-:-:S02]  /*1690*/  LOP3.LUT R3, R11, 0x100, RZ, 0xfc, !PT ;  /* 0x000001000b037812 */ /* 0x000fc400078efcff */
[----:B------:R-:W-:Y:S02]  /*16a0*/  P2R R0, PR, RZ, 0x20 ;  /* 0x00000020ff007803 */ /* 0x000fe40000000000 */
[----:B------:R-:W-:-:S05]  /*16b0*/  ISETP.LT.U32.AND P4, PT, R3, 0x110, P4 ;  /* 0x000001100300780c */ /* 0x000fca0002781070 */
[----:B------:R0:W2:Y:S01]  /*16c0*/  @P3 LDG.E.EL R43, desc[UR6][R34.64] ;  /* 0x00000006222b3981 */ /* 0x0000a2000c2e1900 */
[----:B------:R-:W-:Y:S01]  /*16d0*/  MOV R44, RZ ;  /* 0x000000ff002c7202 */ /* 0x000fe20000000f00 */
[----:B------:R-:W-:Y:S01]  /*16e0*/  FADD R47, R40, R47 ;  /* 0x0000002f282f7221 */ /* 0x000fe20000000000 */
[----:B------:R-:W-:-:S04]  /*16f0*/  IADD3 R40, R11, 0x1a1, RZ ;  /* 0x000001a10b287810 */ /* 0x000fc80007ffe0ff */
[----:B------:R-:W-:Y:S02]  /*1700*/  ISETP.LT.U32.AND P6, PT, R40, 0x131, P6 ;  /* 0x000001312800780c */ /* 0x000fe400037c1070 */
[----:B-----5:R-:W-:Y:S02]  /*1710*/  SEL R36, R36, RZ, P5 ;  /* 0x000000ff24247207 */ /* 0x020fe40002800000 */
[----:B------:R-:W-:-:S03]  /*1720*/  ISETP.GT.AND P5, PT, R42, RZ, PT ;  /* 0x000000ff2a00720c */ /* 0x000fc60003fa4270 */
[----:B------:R-:W-:Y:S01]  /*1730*/  FADD R46, R46, R36 ;  /* 0x000000242e2e7221 */ /* 0x000fe20000000000 */
[----:B------:R-:W-:Y:S01]  /*1740*/  VIADD R36, R39, 0x100 ;  /* 0x0000010027247836 */ /* 0x000fe20000000000 */
[----:B------:R-:W-:-:S03]  /*1750*/  ISETP.LT.U32.AND P5, PT, R11, 0x110, P5 ;  /* 0x000001100b00780c */ /* 0x000fc60002fa1070 */
[----:B0-----:R-:W-:-:S04]  /*1760*/  IMAD.WIDE R34, R36, 0x4, R24 ;  /* 0x0000000424227825 */ /* 0x001fc800078e0218 */
[----:B------:R-:W-:Y:S01]  /*1770*/  IMAD.MOV.U32 R36, RZ, RZ, RZ ;  /* 0x000000ffff247224 */ /* 0x000fe200078e00ff */
[----:B------:R0:W5:Y:S02]  /*1780*/  @P4 LDG.E.EL R44, desc[UR6][R34.64] ;  /* 0x00000006222c4981 */ /* 0x000164000c2e1900 */
[----:B0-----:R-:W-:-:S05]  /*1790*/  IMAD.WIDE R34, R39, 0x4, R24 ;  /* 0x0000000427227825 */ /* 0x001fca00078e0218 */
[----:B------:R0:W2:Y:S02]  /*17a0*/  @P5 LDG.E.EL R36, desc[UR6][R34.64] ;  /* 0x0000000622245981 */ /* 0x0000a4000c2e1900 */
[----:B0-----:R-:W-:Y:S01]  /*17b0*/  VIADD R35, R39, 0x180 ;  /* 0x0000018027237836 */ /* 0x001fe20000000000 */
[----:B------:R-:W-:-:S03]  /*17c0*/  HFMA2.MMA R39, -RZ, RZ, 0, 0 ;  /* 0x00000000ff277435 */ /* 0x000fc600000001ff */
[----:B------:R-:W-:-:S07]  /*17d0*/  IMAD.WIDE R34, R35, 0x4, R24 ;  /* 0x0000000423227825 */ /* 0x000fce00078e0218 */
[----:B------:R0:W3:Y:S02]  /*17e0*/  @P6 LDG.E.EL R39, desc[UR6][R34.64] ;  /* 0x0000000622276981 */ /* 0x0000e4000c2e1900 */
[----:B0-----:R-:W-:Y:S01]  /*17f0*/  IMAD.IADD R35, R4, 0x1, R53 ;  /* 0x0000000104237824 */ /* 0x001fe200078e0235 */
[----:B------:R-:W-:-:S03]  /*1800*/  MOV R53, RZ ;  /* 0x000000ff00357202 */ /* 0x000fc60000000f00 */
[----:B------:R-:W-:-:S05]  /*1810*/  IMAD.WIDE R34, R35, 0x4, R24 ;  /* 0x0000000423227825 */ /* 0x000fca00078e0218 */
[----:B------:R0:W3:Y:S02]  /*1820*/  @P5 LDG.E.EL R53, desc[UR6][R34.64] ;  /* 0x0000000622355981 */ /* 0x0000e4000c2e1900 */
[----:B0-----:R-:W-:Y:S01]  /*1830*/  HFMA2.MMA R35, -RZ, RZ, 0, 0 ;  /* 0x00000000ff237435 */ /* 0x001fe200000001ff */
[----:B--2---:R-:W-:Y:S02]  /*1840*/  SEL R36, R36, RZ, P5 ;  /* 0x000000ff24247207 */ /* 0x004fe40002800000 */
[----:B---3--:R-:W-:Y:S01]  /*1850*/  SEL R34, R53, RZ, P5 ;  /* 0x000000ff35227207 */ /* 0x008fe20002800000 */
[----:B------:R-:W-:Y:S01]  /*1860*/  IMAD.IADD R53, R4, 0x1, R45 ;  /* 0x0000000104357824 */ /* 0x000fe200078e022d */
[----:B------:R-:W-:-:S04]  /*1870*/  ISETP.NE.AND P5, PT, R0, RZ, PT ;  /* 0x000000ff0000720c */ /* 0x000fc80003fa5270 */
[----:B------:R-:W-:Y:S01]  /*1880*/  SEL R0, R52, RZ, P5 ;  /* 0x000000ff34007207 */ /* 0x000fe20002800000 */
[----:B------:R-:W-:-:S05]  /*1890*/  IMAD.WIDE R52, R53, 0x4, R24 ;  /* 0x0000000435347825 */ /* 0x000fca00078e0218 */
[----:B------:R0:W2:Y:S01]  /*18a0*/  @P6 LDG.E.EL R35, desc[UR6][R52.64] ;  /* 0x0000000634236981 */ /* 0x0000a2000c2e1900 */
[----:B------:R-:W-:Y:S02]  /*18b0*/  SEL R26, R26, RZ, P1 ;  /* 0x000000ff1a1a7207 */ /* 0x000fe40000800000 */
[----:B------:R-:W-:-:S03]  /*18c0*/  SEL R45, R39, RZ, P6 ;  /* 0x000000ff272d7207 */ /* 0x000fc60003000000 */
[----:B------:R-:W-:Y:S01]  /*18d0*/  FADD R51, R51, R26 ;  /* 0x0000001a33337221 */ /* 0x000fe20000000000 */
[----:B------:R-:W-:-:S05]  /*18e0*/  IADD3 R26, R4, 0x90, R11 ;  /* 0x00000090041a7810 */ /* 0x000fca0007ffe00b */
[----:B0-----:R-:W-:Y:S01]  /*18f0*/  IMAD.WIDE R52, R26, 0x4, R24 ;  /* 0x000000041a347825 */ /* 0x001fe200078e0218 */
[----:B--2---:R-:W-:-:S03]  /*1900*/  SEL R39, R35, RZ, P6 ;  /* 0x000000ff23277207 */ /* 0x004fc60003000000 */
[----:B------:R-:W-:-:S06]  /*1910*/  IMAD.MOV.U32 R35, RZ, RZ, RZ ;  /* 0x000000ffff237224 */ /* 0x000fcc00078e00ff */
[----:B------:R0:W2:Y:S01]  /*1920*/  @P3 LDG.E.EL R35, desc[UR6][R52.64] ;  /* 0x0000000634233981 */ /* 0x0000a2000c2e1900 */
[----:B------:R-:W-:Y:S02]  /*1930*/  SEL R26, R43, RZ, P3 ;  /* 0x000000ff2b1a7207 */ /* 0x000fe40001800000 */
[----:B----4-:R-:W-:Y:S02]  /*1940*/  SEL R43, R8, RZ, P0 ;  /* 0x000000ff082b7207 */ /* 0x010fe40000000000 */
[----:B------:R-:W-:-:S05]  /*1950*/  IADD3 R8, R4, 0x110, R11 ;  /* 0x0000011004087810 */ /* 0x000fca0007ffe00b */
[----:B0-----:R-:W-:Y:S01]  /*1960*/  IMAD.WIDE R52, R8, 0x4, R24 ;  /* 0x0000000408347825 */ /* 0x001fe200078e0218 */
[----:B------:R-:W-:Y:S02]  /*1970*/  SEL R8, R23, RZ, P1 ;  /* 0x000000ff17087207 */ /* 0x000fe40000800000 */
[----:B------:R-:W-:Y:S01]  /*1980*/  SEL R23, R37, RZ, P2 ;  /* 0x000000ff25177207 */ /* 0x000fe20001000000 */
[----:B------:R-:W-:Y:S01]  /*1990*/  FADD R37, R50, R0 ;  /* 0x0000000032257221 */ /* 0x000fe20000000000 */
[----:B------:R-:W-:Y:S01]  /*19a0*/  SEL R6, R6, RZ, P0 ;  /* 0x000000ff06067207 */ /* 0x000fe20000000000 */
[----:B------:R-:W-:Y:S01]  /*19b0*/  FADD R0, R49, R8 ;  /* 0x0000000831007221 */ /* 0x000fe20000000000 */
[----:B------:R-:W-:Y:S01]  /*19c0*/  VIADD R49, R11, 0x11 ;  /* 0x000000110b317836 */ /* 0x000fe20000000000 */
[----:B------:R-:W-:Y:S02]  /*19d0*/  ISETP.GT.AND P5, PT, R18, -0x1, PT ;  /* 0xffffffff1200780c */ /* 0x000fe40003fa4270 */
[----:B------:R-:W-:Y:S01]  /*19e0*/  FADD R6, R47, R6 ;  /* 0x000000062f067221 */ /* 0x000fe20000000000 */
[----:B------:R-:W-:-:S02]  /*19f0*/  IMAD R47, R17, 0x242, R49 ;  /* 0x00000242112f7824 */ /* 0x000fc400078e0231 */
[----:B------:R-:W-:Y:S01]  /*1a00*/  FADD R48, R48, R43 ;  /* 0x0000002b30307221 */ /* 0x000fe20000000000 */
[----:B------:R-:W-:Y:S01]  /*1a10*/  SEL R41, R41, RZ, P2 ;  /* 0x000000ff29297207 */ /* 0x000fe20001000000 */
[----:B------:R-:W-:Y:S01]  /*1a20*/  FADD R23, R9, R23 ;  /* 0x0000001709177221 */ /* 0x000fe20000000000 */
[----:B------:R-:W-:Y:S02]  /*1a30*/  MOV R43, RZ ;  /* 0x000000ff002b7202 */ /* 0x000fe40000000f00 */
[----:B------:R-:W-:Y:S01]  /*1a40*/  IADD3 R9, R47, 0x80, RZ ;  /* 0x000000802f097810 */ /* 0x000fe20007ffe0ff */
[----:B------:R-:W-:Y:S01]  /*1a50*/  FADD R50, R21, R41 ;  /* 0x0000002915327221 */ /* 0x000fe20000000000 */
[----:B------:R-:W-:Y:S02]  /*1a60*/  IMAD.MOV.U32 R21, RZ, RZ, RZ ;  /* 0x000000ffff157224 */ /* 0x000fe400078e00ff */
[----:B------:R0:W3:Y:S01]  /*1a70*/  @P4 LDG.E.EL R43, desc[UR6][R52.64] ;  /* 0x00000006342b4981 */ /* 0x0000e2000c2e1900 */
[----:B------:R-:W-:Y:S01]  /*1a80*/  IMAD.WIDE R8, R9, 0x4, R24 ;  /* 0x0000000409087825 */ /* 0x000fe200078e0218 */
[----:B------:R-:W-:-:S04]  /*1a90*/  ISETP.GT.AND P6, PT, R22, -0x1, PT ;  /* 0xffffffff1600780c */ /* 0x000fc80003fc4270 */
[----:B------:R-:W-:Y:S02]  /*1aa0*/  ISETP.LT.U32.AND P2, PT, R3, 0x110, P6 ;  /* 0x000001100300780c */ /* 0x000fe40003741070 */
[----:B0-----:R-:W-:-:S05]  /*1ab0*/  IADD3 R53, R47, 0x100, RZ ;  /* 0x000001002f357810 */ /* 0x001fca0007ffe0ff */
[----:B------:R-:W-:-:S04]  /*1ac0*/  IMAD.WIDE R52, R53, 0x4, R24 ;  /* 0x0000000435347825 */ /* 0x000fc800078e0218 */
[----:B------:R-:W-:Y:S01]  /*1ad0*/  FADD R51, R51, R26 ;  /* 0x0000001a33337221 */ /* 0x000fe20000000000 */
[----:B------:R-:W-:Y:S01]  /*1ae0*/  VIADD R26, R47, 0x180 ;  /* 0x000001802f1a7836 */ /* 0x000fe20000000000 */
[----:B--2---:R-:W-:Y:S02]  /*1af0*/  SEL R35, R35, RZ, P3 ;  /* 0x000000ff23237207 */ /* 0x004fe40001800000 */
[----:B------:R-:W-:Y:S02]  /*1b00*/  ISETP.LT.U32.AND P3, PT, R13, 0x110, P5 ;  /* 0x000001100d00780c */ /* 0x000fe40002f61070 */
[----:B------:R-:W-:-:S04]  /*1b10*/  ISETP.GT.AND P5, PT, R42, -0x1, PT ;  /* 0xffffffff2a00780c */ /* 0x000fc80003fa4270 */
[----:B------:R-:W-:-:S07]  /*1b20*/  ISETP.LT.U32.AND P6, PT, R11, 0x110, P5 ;  /* 0x000001100b00780c */ /* 0x000fce0002fc1070 */
[----:B------:R0:W2:Y:S01]  /*1b30*/  @P3 LDG.E.EL R21, desc[UR6][R8.64] ;  /* 0x0000000608153981 */ /* 0x0000a2000c2e1900 */
[----:B------:R-:W-:Y:S01]  /*1b40*/  ISETP.GT.AND P5, PT, R19, -0x1, PT ;  /* 0xffffffff1300780c */ /* 0x000fe20003fa4270 */
[----:B------:R-:W-:Y:S01]  /*1b50*/  HFMA2.MMA R19, -RZ, RZ, 0, 0 ;  /* 0x00000000ff137435 */ /* 0x000fe200000001ff */
[----:B0-----:R-:W-:-:S09]  /*1b60*/  IMAD.WIDE R8, R47, 0x4, R24 ;  /* 0x000000042f087825 */ /* 0x001fd200078e0218 */
[----:B------:R0:W4:Y:S01]  /*1b70*/  @P6 LDG.E.EL R19, desc[UR6][R8.64] ;  /* 0x0000000608136981 */ /* 0x000122000c2e1900 */
[----:B------:R-:W-:-:S06]  /*1b80*/  IMAD.MOV.U32 R42, RZ, RZ, RZ ;  /* 0x000000ffff2a7224 */ /* 0x000fcc00078e00ff */
[----:B------:R1:W4:Y:S01]  /*1b90*/  @P2 LDG.E.EL R42, desc[UR6][R52.64] ;  /* 0x00000006342a2981 */ /* 0x000322000c2e1900 */
[----:B------:R-:W-:Y:S02]  /*1ba0*/  ISETP.LT.U32.AND P1, PT, R40, 0x131, P5 ;  /* 0x000001312800780c */ /* 0x000fe40002f21070 */
[----:B-----5:R-:W-:Y:S01]  /*1bb0*/  SEL R44, R44, RZ, P4 ;  /* 0x000000ff2c2c7207 */ /* 0x020fe20002000000 */
[----:B0-----:R-:W-:Y:S01]  /*1bc0*/  IMAD.WIDE R8, R26, 0x4, R24 ;  /* 0x000000041a087825 */ /* 0x001fe200078e0218 */
[----:B------:R-:W-:-:S03]  /*1bd0*/  MOV R47, RZ ;  /* 0x000000ff002f7202 */ /* 0x000fc60000000f00 */
[----:B------:R-:W-:Y:S01]  /*1be0*/  IMAD.IADD R49, R4, 0x1, R49 ;  /* 0x0000000104317824 */ /* 0x000fe200078e0231 */
[----:B-1----:R-:W-:Y:S01]  /*1bf0*/  HFMA2.MMA R53, -RZ, RZ, 0, 0 ;  /* 0x00000000ff357435 */ /* 0x002fe200000001ff */
[----:B------:R-:W-:Y:S02]  /*1c00*/  FADD R44, R48, R44 ;  /* 0x0000002c302c7221 */ /* 0x000fe40000000000 */
[----:B------:R-:W-:Y:S02]  /*1c10*/  IMAD.WIDE R48, R49, 0x4, R24 ;  /* 0x0000000431307825 */ /* 0x000fe400078e0218 */
[----:B------:R0:W5:Y:S01]  /*1c20*/  @P1 LDG.E.EL R47, desc[UR6][R8.64] ;  /* 0x00000006082f1981 */ /* 0x000162000c2e1900 */
[----:B------:R-:W-:-:S04]  /*1c30*/  IADD3 R26, R4, 0x91, R11 ;  /* 0x00000091041a7810 */ /* 0x000fc80007ffe00b */
[----:B------:R-:W5:Y:S01]  /*1c40*/  @P6 LDG.E.EL R53, desc[UR6][R48.64] ;  /* 0x0000000630356981 */ /* 0x000f62000c2e1900 */
[----:B------:R-:W-:Y:S01]  /*1c50*/  FADD R46, R46, R36 ;  /* 0x000000242e2e7221 */ /* 0x000fe20000000000 */
[----:B------:R-:W-:Y:S02]  /*1c60*/  IMAD.MOV.U32 R36, RZ, RZ, RZ ;  /* 0x000000ffff247224 */ /* 0x000fe400078e00ff */
[----:B0-----:R-:W-:Y:S01]  /*1c70*/  IMAD.WIDE R8, R26, 0x4, R24 ;  /* 0x000000041a087825 */ /* 0x001fe200078e0218 */
[----:B------:R-:W-:-:S03]  /*1c80*/  IADD3 R26, R4, 0x111, R11 ;  /* 0x00000111041a7810 */ /* 0x000fc60007ffe00b */
[----:B------:R-:W-:Y:S01]  /*1c90*/  FADD R45, R23, R45 ;  /* 0x0000002d172d7221 */ /* 0x000fe20000000000 */
[----:B------:R-:W-:Y:S01]  /*1ca0*/  MOV R23, RZ ;  /* 0x000000ff00177202 */ /* 0x000fe20000000f00 */
[----:B------:R0:W5:Y:S02]  /*1cb0*/  @P3 LDG.E.EL R36, desc[UR6][R8.64] ;  /* 0x0000000608243981 */ /* 0x000164000c2e1900 */
[----:B0-----:R-:W-:-:S05]  /*1cc0*/  IMAD.WIDE R8, R26, 0x4, R24 ;  /* 0x000000041a087825 */ /* 0x001fca00078e0218 */
[----:B------:R0:W5:Y:S01]  /*1cd0*/  @P2 LDG.E.EL R23, desc[UR6][R8.64] ;  /* 0x0000000608172981 */ /* 0x000162000c2e1900 */
[----:B------:R-:W-:-:S04]  /*1ce0*/  ISETP.GE.U32.AND P5, PT, R38, 0x11, PT ;  /* 0x000000112600780c */ /* 0x000fc80003fa6070 */
[----:B------:R-:W-:Y:S02]  /*1cf0*/  ISETP.LT.U32.AND P0, PT, R40, 0x131, !P5 ;  /* 0x000001312800780c */ /* 0x000fe40006f01070 */
[----:B------:R-:W-:Y:S01]  /*1d00*/  ISETP.GE.AND P5, PT, R11, 0x121, PT ;  /* 0x000001210b00780c */ /* 0x000fe20003fa6270 */
[----:B------:R-:W-:Y:S01]  /*1d10*/  HFMA2.MMA R26, -RZ, RZ, 0, 0 ;  /* 0x00000000ff1a7435 */ /* 0x000fe200000001ff */
[----:B------:R-:W-:-:S04]  /*1d20*/  IMAD R38, R17, 0x242, R11 ;  /* 0x0000024211267824 */ /* 0x000fc800078e020b */
[----:B0-----:R-:W-:Y:S01]  /*1d30*/  IMAD.WIDE R8, R38, 0x4, R24 ;  /* 0x0000000426087825 */ /* 0x001fe200078e0218 */
[----:B---3--:R-:W-:-:S06]  /*1d40*/  SEL R43, R43, RZ, P4 ;  /* 0x000000ff2b2b7207 */ /* 0x008fcc0002000000 */
[----:B------:R0:W3:Y:S01]  /*1d50*/  @!P5 LDG.E.EL R26, desc[UR6][R8.64] ;  /* 0x00000006081ad981 */ /* 0x0000e2000c2e1900 */
[----:B------:R-:W-:Y:S01]  /*1d60*/  ISETP.GE.U32.AND P5, PT, R15, 0x11, PT ;  /* 0x000000110f00780c */ /* 0x000fe20003fa6070 */
[----:B------:R-:W-:Y:S02]  /*1d70*/  VIADD R15, R11, 0x12 ;  /* 0x000000120b0f7836 */ /* 0x000fe40000000000 */
[----:B------:R-:W-:Y:S01]  /*1d80*/  FADD R0, R0, R35 ;  /* 0x0000002300007221 */ /* 0x000fe20000000000 */
[----:B------:R-:W-:Y:S02]  /*1d90*/  ISETP.LT.U32.AND P4, PT, R13, 0x110, !P5 ;  /* 0x000001100d00780c */ /* 0x000fe40006f81070 */
[----:B------:R-:W-:Y:S01]  /*1da0*/  ISETP.GE.U32.AND P5, PT, R10, 0x11, PT ;  /* 0x000000110a00780c */ /* 0x000fe20003fa6070 */
[----:B------:R-:W-:Y:S01]  /*1db0*/  IMAD R35, R17, 0x242, R15 ;  /* 0x0000024211237824 */ /* 0x000fe200078e020f */
[----:B------:R-:W-:Y:S01]  /*1dc0*/  P2R R41, PR, RZ, 0x8 ;  /* 0x00000008ff297803 */ /* 0x000fe20000000000 */
[----:B------:R-:W-:-:S03]  /*1dd0*/  FADD R50, R50, R39 ;  /* 0x0000002732327221 */ /* 0x000fc60000000000 */
[----:B0-----:R-:W-:Y:S01]  /*1de0*/  IADD3 R9, R35, 0x100, RZ ;  /* 0x0000010023097810 */ /* 0x001fe20007ffe0ff */
[----:B------:R-:W-:Y:S01]  /*1df0*/  IMAD.MOV.U32 R10, RZ, RZ, RZ ;  /* 0x000000ffff0a7224 */ /* 0x000fe200078e00ff */
[----:B------:R-:W-:Y:S02]  /*1e00*/  IADD3 R49, R4, 0x191, R11 ;  /* 0x0000019104317810 */ /* 0x000fe40007ffe00b */
[----:B------:R-:W-:Y:S01]  /*1e10*/  IADD3 R39, R35, 0x80, RZ ;  /* 0x0000008023277810 */ /* 0x000fe20007ffe0ff */
[----:B------:R-:W-:Y:S01]  /*1e20*/  FADD R34, R37, R34 ;  /* 0x0000002225227221 */ /* 0x000fe20000000000 */
[----:B------:R-:W-:Y:S01]  /*1e30*/  FADD R43, R6, R43 ;  /* 0x0000002b062b7221 */ /* 0x000fe20000000000 */
[----:B------:R-:W-:Y:S02]  /*1e40*/  IMAD.MOV.U32 R37, RZ, RZ, RZ ;  /* 0x000000ffff257224 */ /* 0x000fe400078e00ff */
[----:B------:R-:W-:Y:S02]  /*1e50*/  IMAD.MOV.U32 R6, RZ, RZ, RZ ;  /* 0x000000ffff067224 */ /* 0x000fe400078e00ff */
[----:B------:R-:W-:-:S04]  /*1e60*/  IMAD.WIDE R48, R49, 0x4, R24 ;  /* 0x0000000431307825 */ /* 0x000fc800078e0218 */
[--C-:B------:R-:W-:Y:S01]  /*1e70*/  IMAD.WIDE R38, R39, 0x4, R24.reuse ;  /* 0x0000000427267825 */ /* 0x100fe200078e0218 */
[----:B------:R0:W3:Y:S04]  /*1e80*/  @P1 LDG.E.EL R37, desc[UR6][R48.64] ;  /* 0x0000000630251981 */ /* 0x0000e8000c2e1900 */
[----:B------:R1:W3:Y:S01]  /*1e90*/  @P4 LDG.E.EL R6, desc[UR6][R38.64] ;  /* 0x0000000626064981 */ /* 0x0002e2000c2e1900 */
[C---:B0-----:R-:W-:Y:S02]  /*1ea0*/  VIADD R49, R35.reuse, 0x180 ;  /* 0x0000018023317836 */ /* 0x041fe40000000000 */
[----:B-1----:R-:W-:Y:S01]  /*1eb0*/  IMAD.WIDE R38, R35, 0x4, R24 ;  /* 0x0000000423267825 */ /* 0x002fe200078e0218 */
[----:B------:R-:W-:-:S03]  /*1ec0*/  IADD3 R35, R4, 0x92, R11 ;  /* 0x0000009204237810 */ /* 0x000fc60007ffe00b */
[----:B------:R-:W-:Y:S01]  /*1ed0*/  IMAD.WIDE R48, R49, 0x4, R24 ;  /* 0x0000000431307825 */ /* 0x000fe200078e0218 */
[----:B------:R-:W-:Y:S02]  /*1ee0*/  P2R R52, PR, RZ, 0x40 ;  /* 0x00000040ff347803 */ /* 0x000fe40000000000 */
[----:B--2---:R-:W-:Y:S02]  /*1ef0*/  SEL R8, R21, RZ, P3 ;  /* 0x000000ff15087207 */ /* 0x004fe40001800000 */
[----:B------:R-:W-:Y:S02]  /*1f00*/  ISETP.LT.U32.AND P3, PT, R3, 0x110, !P5 ;  /* 0x000001100300780c */ /* 0x000fe40006f61070 */
[----:B------:R-:W-:Y:S01]  /*1f10*/  ISETP.GE.U32.AND P5, PT, R12, 0x11, PT ;  /* 0x000000110c00780c */ /* 0x000fe20003fa6070 */
[----:B------:R-:W-:Y:S01]  /*1f20*/  FADD R51, R51, R8 ;  /* 0x0000000833337221 */ /* 0x000fe20000000000 */
[----:B------:R-:W-:Y:S02]  /*1f30*/  IMAD.WIDE R8, R9, 0x4, R24 ;  /* 0x0000000409087825 */ /* 0x000fe400078e0218 */
[----:B------:R-:W-:-:S02]  /*1f40*/  ISETP.LT.U32.AND P5, PT, R11, 0x110, !P5 ;  /* 0x000001100b00780c */ /* 0x000fc40006fa1070 */
[----:B------:R-:W-:-:S05]  /*1f50*/  MOV R12, RZ ;  /* 0x000000ff000c7202 */ /* 0x000fca0000000f00 */
[----:B------:R0:W2:Y:S01]  /*1f60*/  @P3 LDG.E.EL R10, desc[UR6][R8.64] ;  /* 0x00000006080a3981 */ /* 0x0000a2000c2e1900 */
[----:B----4-:R-:W-:Y:S01]  /*1f70*/  SEL R19, R19, RZ, P6 ;  /* 0x000000ff13137207 */ /* 0x010fe20003000000 */
[----:B------:R-:W-:-:S04]  /*1f80*/  IMAD.MOV.U32 R21, RZ, RZ, RZ ;  /* 0x000000ffff157224 */ /* 0x000fc800078e00ff */
[----:B------:R1:W4:Y:S01]  /*1f90*/  @P5 LDG.E.EL R12, desc[UR6][R38.64] ;  /* 0x00000006260c5981 */ /* 0x000322000c2e1900 */
[----:B0-----:R-:W-:Y:S01]  /*1fa0*/  IMAD.IADD R9, R4, 0x1, R15 ;  /* 0x0000000104097824 */ /* 0x001fe200078e020f */
[----:B------:R-:W-:-:S03]  /*1fb0*/  MOV R15, RZ ;  /* 0x000000ff000f7202 */ /* 0x000fc60000000f00 */
[----:B------:R-:W-:-:S04]  /*1fc0*/  IMAD.WIDE R8, R9, 0x4, R24 ;  /* 0x0000000409087825 */ /* 0x000fc800078e0218 */
[----:B------:R-:W-:Y:S01]  /*1fd0*/  FADD R46, R46, R19 ;  /* 0x000000132e2e7221 */ /* 0x000fe20000000000 */
[----:B------:R-:W-:Y:S01]  /*1fe0*/  HFMA2.MMA R19, -RZ, RZ, 0, 0 ;  /* 0x00000000ff137435 */ /* 0x000fe200000001ff */
[----:B-1----:R-:W-:Y:S01]  /*1ff0*/  IADD3 R39, R4, 0x112, R11 ;  /* 0x0000011204277810 */ /* 0x002fe20007ffe00b */
[----:B------:R0:W4:Y:S04]  /*2000*/  @P5 LDG.E.EL R15, desc[UR6][R8.64] ;  /* 0x00000006080f5981 */ /* 0x000128000c2e1900 */
[----:B------:R-:W-:-:S04]  /*2010*/  IMAD.WIDE R38, R39, 0x4, R24 ;  /* 0x0000000427267825 */ /* 0x000fc800078e0218 */
[----:B------:R1:W4:Y:S01]  /*2020*/  @P0 LDG.E.EL R19, desc[UR6][R48.64] ;  /* 0x0000000630130981 */ /* 0x000322000c2e1900 */
[----:B0-----:R-:W-:Y:S01]  /*2030*/  IMAD.WIDE R8, R35, 0x4, R24 ;  /* 0x0000000423087825 */ /* 0x001fe200078e0218 */
[----:B------:R-:W-:Y:S01]  /*2040*/  IADD3 R35, R4, 0x192, R11 ;  /* 0x0000019204237810 */ /* 0x000fe20007ffe00b */
[----:B------:R-:W-:-:S03]  /*2050*/  HFMA2.MMA R4, -RZ, RZ, 0, 0 ;  /* 0x00000000ff047435 */ /* 0x000fc600000001ff */
[----:B------:R0:W4:Y:S01]  /*2060*/  @P4 LDG.E.EL R21, desc[UR6][R8.64] ;  /* 0x0000000608154981 */ /* 0x000122000c2e1900 */
[----:B------:R-:W-:-:S04]  /*2070*/  IMAD.WIDE R24, R35, 0x4, R24 ;  /* 0x0000000423187825 */ /* 0x000fc800078e0218 */
[----:B------:R-:W-:Y:S02]  /*2080*/  IMAD.MOV.U32 R35, RZ, RZ, RZ ;  /* 0x000000ffff237224 */ /* 0x000fe400078e00ff */
[----:B------:R0:W4:Y:S04]  /*2090*/  @P3 LDG.E.EL R4, desc[UR6][R38.64] ;  /* 0x0000000626043981 */ /* 0x000128000c2e1900 */
[----:B------:R0:W4:Y:S01]  /*20a0*/  @P0 LDG.E.EL R35, desc[UR6][R24.64] ;  /* 0x0000000618230981 */ /* 0x000122000c2e1900 */
[----:B-1----:R-:W-:-:S05]  /*20b0*/  IMAD R49, R20, -0x11, R11 ;  /* 0xffffffef14317824 */ /* 0x002fca00078e020b */
[----:B------:R-:W-:Y:S02]  /*20c0*/  IADD3 R40, R49, 0x2, RZ ;  /* 0x0000000231287810 */ /* 0x000fe40007ffe0ff */
[----:B------:R-:W-:-:S04]  /*20d0*/  ISETP.GE.AND P6, PT, R49, 0x10, PT ;  /* 0x000000103100780c */ /* 0x000fc80003fc6270 */
[----:B------:R-:W-:Y:S02]  /*20e0*/  SEL R40, R40, RZ, !P6 ;  /* 0x000000ff28287207 */ /* 0x000fe40007000000 */
[----:B------:R-:W-:Y:S01]  /*20f0*/  ISETP.GT.AND P6, PT, R49, 0xf, PT ;  /* 0x0000000f3100780c */ /* 0x000fe20003fc4270 */
[----:B0-----:R-:W-:Y:S02]  /*2100*/  VIADD R8, R20, 0x2 ;  /* 0x0000000214087836 */ /* 0x001fe40000000000 */
[----:B------:R-:W-:-:S10]  /*2110*/  VIADD R9, R40, 0x12 ;  /* 0x0000001228097836 */ /* 0x000fd40000000000 */
[----:B------:R-:W-:Y:S02]  /*2120*/  @!P6 IADD3 R9, R40, RZ, RZ ;  /* 0x000000ff2809e210 */ /* 0x000fe40007ffe0ff */
[----:B------:R-:W-:-:S04]  /*2130*/  ISETP.GE.AND P6, PT, R11, 0x110, PT ;  /* 0x000001100b00780c */ /* 0x000fc80003fc6270 */
[----:B------:R-:W-:Y:S02]  /*2140*/  SEL R39, R8, RZ, !P6 ;  /* 0x000000ff08277207 */ /* 0x000fe40007000000 */
[----:B------:R-:W-:Y:S01]  /*2150*/  ISETP.GT.AND P6, PT, R11, 0x10f, PT ;  /* 0x0000010f0b00780c */ /* 0x000fe20003fc4270 */
[----:B------:R-:W-:-:S03]  /*2160*/  IMAD.IADD R25, R20, 0x1, R49 ;  /* 0x0000000114197824 */ /* 0x000fc600078e0231 */
[----:B------:R-:W-:Y:S01]  /*2170*/  SEL R8, RZ, 0x12, !P6 ;  /* 0x00000012ff087807 */ /* 0x000fe20007000000 */
[----:B------:R-:W-:-:S03]  /*2180*/  IMAD R25, R20, R49, -R25 ;  /* 0x0000003114197224 */ /* 0x000fc600078e0a19 */
[----:B------:R-:W-:Y:S01]  /*2190*/  IADD3 R24, R8, R39, RZ ;  /* 0x0000002708187210 */ /* 0x000fe20007ffe0ff */
[----:B------:R-:W-:Y:S01]  /*21a0*/  IMAD R8, R20, R9, RZ ;  /* 0x0000000914087224 */ /* 0x000fe200078e02ff */
[C---:B------:R-:W-:Y:S01]  /*21b0*/  ISETP.GE.AND P6, PT, R18.reuse, 0x10, PT ;  /* 0x000000101200780c */ /* 0x040fe20003fc6270 */
[----:B------:R-:W-:Y:S01]  /*21c0*/  VIADD R20, R18, 0x2 ;  /* 0x0000000212147836 */ /* 0x000fe20000000000 */
[----:B------:R-:W-:-:S04]  /*21d0*/  IADD3 R25, R24, R25, R9 ;  /* 0x0000001918197210 */ /* 0x000fc80007ffe009 */
[----:B------:R-:W-:Y:S02]  /*21e0*/  SEL R20, R20, RZ, !P6 ;  /* 0x000000ff14147207 */ /* 0x000fe40007000000 */
[----:B------:R-:W-:Y:S02]  /*21f0*/  ISETP.GT.AND P6, PT, R18, 0xf, PT ;  /* 0x0000000f1200780c */ /* 0x000fe40003fc4270 */
[----:B------:R-:W-:Y:S01]  /*2200*/  IADD3 R25, R25, 0x1, RZ ;  /* 0x0000000119197810 */ /* 0x000fe20007ffe0ff */
[----:B------:R-:W-:-:S04]  /*2210*/  IMAD R8, R49, R24, R8 ;  /* 0x0000001831087224 */ /* 0x000fc800078e0208 */
[----:B------:R-:W-:Y:S01]  /*2220*/  IMAD R9, R24, R9, R25 ;  /* 0x0000000918097224 */ /* 0x000fe200078e0219 */
[----:B------:R-:W-:-:S05]  /*2230*/  IADD3 R24, R20, 0x12, RZ ;  /* 0x0000001214187810 */ /* 0x000fca0007ffe0ff */
[----:B------:R-:W-:Y:S01]  /*2240*/  @!P6 IMAD.MOV R24, RZ, RZ, R20 ;  /* 0x000000ffff18e224 */ /* 0x000fe200078e0214 */
[----:B------:R-:W-:Y:S02]  /*2250*/  IADD3 R20, R5, 0x2, RZ ;  /* 0x0000000205147810 */ /* 0x000fe40007ffe0ff */
[C---:B------:R-:W-:Y:S02]  /*2260*/  ISETP.GE.AND P6, PT, R13.reuse, 0x110, PT ;  /* 0x000001100d00780c */ /* 0x040fe40003fc6270 */
[----:B------:R-:W-:Y:S02]  /*2270*/  SEL R25, R42, RZ, P2 ;  /* 0x000000ff2a197207 */ /* 0x000fe40001000000 */
[----:B------:R-:W-:Y:S02]  /*2280*/  SEL R20, R20, RZ, !P6 ;  /* 0x000000ff14147207 */ /* 0x000fe40007000000 */
[----:B------:R-:W-:Y:S01]  /*2290*/  ISETP.GT.AND P6, PT, R13, 0x10f, PT ;  /* 0x0000010f0d00780c */ /* 0x000fe20003fc4270 */
[----:B------:R-:W-:-:S03]  /*22a0*/  FADD R44, R44, R25 ;  /* 0x000000192c2c7221 */ /* 0x000fc60000000000 */
[----:B------:R-:W-:Y:S01]  /*22b0*/  SEL R25, RZ, 0x12, !P6 ;  /* 0x00000012ff197807 */ /* 0x000fe20007000000 */
[----:B------:R-:W-:-:S04]  /*22c0*/  IMAD R13, R5, R24, RZ ;  /* 0x00000018050d7224 */ /* 0x000fc800078e02ff */
[----:B------:R-:W-:Y:S01]  /*22d0*/  IMAD.IADD R25, R25, 0x1, R20 ;  /* 0x0000000119197824 */ /* 0x000fe200078e0214 */
[----:B------:R-:W-:-:S03]  /*22e0*/  IADD3 R20, R5, R18, RZ ;  /* 0x0000001205147210 */ /* 0x000fc60007ffe0ff */
[----:B------:R-:W-:Y:S02]  /*22f0*/  IMAD R13, R18, R25, R13 ;  /* 0x00000019120d7224 */ /* 0x000fe400078e020d */
[----:B------:R-:W-:Y:S01]  /*2300*/  IMAD R18, R5, R18, -R20 ;  /* 0x0000001205127224 */ /* 0x000fe200078e0a14 */
[C---:B------:R-:W-:Y:S01]  /*2310*/  ISETP.GE.AND P6, PT, R22.reuse, 0x10, PT ;  /* 0x000000101600780c */ /* 0x040fe20003fc6270 */
[----:B------:R-:W-:-:S05]  /*2320*/  VIADD R5, R22, 0x2 ;  /* 0x0000000216057836 */ /* 0x000fca0000000000 */
[----:B------:R-:W-:Y:S02]  /*2330*/  SEL R5, R5, RZ, !P6 ;  /* 0x000000ff05057207 */ /* 0x000fe40007000000 */
[----:B------:R-:W-:Y:S02]  /*2340*/  ISETP.GT.AND P6, PT, R22, 0xf, PT ;  /* 0x0000000f1600780c */ /* 0x000fe40003fc4270 */
[----:B------:R-:W-:Y:S02]  /*2350*/  LOP3.LUT R39, R11, 0x180, RZ, 0xfc, !PT ;  /* 0x000001800b277812 */ /* 0x000fe400078efcff */
[----:B------:R-:W-:-:S03]  /*2360*/  IADD3 R18, R25, R18, R24 ;  /* 0x0000001219127210 */ /* 0x000fc60007ffe018 */
[----:B------:R-:W-:Y:S01]  /*2370*/  IMAD R39, R16, -0x11, R39 ;  /* 0xffffffef10277824 */ /* 0x000fe200078e0227 */
[----:B------:R-:W-:Y:S02]  /*2380*/  IADD3 R20, R5, 0x12, RZ ;  /* 0x0000001205147810 */ /* 0x000fe40007ffe0ff */
[----:B------:R-:W-:-:S03]  /*2390*/  IADD3 R18, R18, 0x1, RZ ;  /* 0x0000000112127810 */ /* 0x000fc60007ffe0ff */
[----:B------:R-:W-:Y:S01]  /*23a0*/  @!P6 IMAD.MOV R20, RZ, RZ, R5 ;  /* 0x000000ffff14e224 */ /* 0x000fe200078e0205 */
[C---:B------:R-:W-:Y:S01]  /*23b0*/  ISETP.GE.AND P6, PT, R39.reuse, 0x10, PT ;  /* 0x000000102700780c */ /* 0x040fe20003fc6270 */
[----:B------:R-:W-:Y:S02]  /*23c0*/  VIADD R5, R39, 0x2 ;  /* 0x0000000227057836 */ /* 0x000fe40000000000 */
[----:B------:R-:W-:-:S03]  /*23d0*/  IMAD R18, R25, R24, R18 ;  /* 0x0000001819127224 */ /* 0x000fc600078e0212 */
[----:B------:R-:W-:Y:S02]  /*23e0*/  SEL R24, R5, RZ, !P6 ;  /* 0x000000ff05187207 */ /* 0x000fe40007000000 */
[----:B------:R-:W-:Y:S02]  /*23f0*/  ISETP.GT.AND P6, PT, R39, 0xf, PT ;  /* 0x0000000f2700780c */ /* 0x000fe40003fc4270 */
[----:B------:R-:W-:-:S11]  /*2400*/  IADD3 R5, R24, 0x12, RZ ;  /* 0x0000001218057810 */ /* 0x000fd60007ffe0ff */
[----:B------:R-:W-:Y:S01]  /*2410*/  @!P6 IMAD.MOV R5, RZ, RZ, R24 ;  /* 0x000000ffff05e224 */ /* 0x000fe200078e0218 */
[----:B-----5:R-:W-:Y:S02]  /*2420*/  SEL R24, R47, RZ, P1 ;  /* 0x000000ff2f187207 */ /* 0x020fe40000800000 */
[----:B------:R-:W-:-:S03]  /*2430*/  ISETP.NE.AND P6, PT, R52, RZ, PT ;  /* 0x000000ff3400720c */ /* 0x000fc60003fc5270 */
[----:B------:R-:W-:Y:S01]  /*2440*/  FADD R45, R45, R24 ;  /* 0x000000182d2d7221 */ /* 0x000fe20000000000 */
[----:B------:R-:W-:Y:S02]  /*2450*/  SEL R53, R53, RZ, P6 ;  /* 0x000000ff35357207 */ /* 0x000fe40003000000 */
[----:B------:R-:W-:Y:S02]  /*2460*/  IADD3 R24, R7, 0x2, RZ ;  /* 0x0000000207187810 */ /* 0x000fe40007ffe0ff */
[----:B------:R-:W-:Y:S01]  /*2470*/  ISETP.GE.AND P6, PT, R3, 0x110, PT ;  /* 0x000001100300780c */ /* 0x000fe20003fc6270 */
[----:B------:R-:W-:-:S03]  /*2480*/  VIADD R38, R16, 0x2 ;  /* 0x0000000210267836 */ /* 0x000fc60000000000 */
[----:B------:R-:W-:Y:S02]  /*2490*/  SEL R40, R24, RZ, !P6 ;  /* 0x000000ff18287207 */ /* 0x000fe40007000000 */
[----:B------:R-:W-:-:S04]  /*24a0*/  PLOP3.LUT P6, PT, PT, PT, UP0, 0x40, 0x0 ;  /* 0x000000000000781c */ /* 0x000fc80003fce808 */
[----:B------:R-:W-:Y:S02]  /*24b0*/  SEL R38, R38, 0x12, P6 ;  /* 0x0000001226267807 */ /* 0x000fe40003000000 */
[----:B------:R-:W-:-:S04]  /*24c0*/  ISETP.NE.AND P6, PT, R41, RZ, PT ;  /* 0x000000ff2900720c */ /* 0x000fc80003fc5270 */
[----:B------:R-:W-:Y:S02]  /*24d0*/  SEL R25, R36, RZ, P6 ;  /* 0x000000ff24197207 */ /* 0x000fe40003000000 */
[----:B------:R-:W-:Y:S02]  /*24e0*/  ISETP.GT.AND P6, PT, R3, 0x10f, PT ;  /* 0x0000010f0300780c */ /* 0x000fe40003fc4270 */
[----:B------:R-:W-:Y:S01]  /*24f0*/  SEL R24, R23, RZ, P2 ;  /* 0x000000ff17187207 */ /* 0x000fe20001000000 */
[----:B------:R-:W-:Y:S01]  /*2500*/  IMAD.IADD R23, R7, 0x1, R22 ;  /* 0x0000000107177824 */ /* 0x000fe200078e0216 */
[----:B------:R-:W-:-:S03]  /*2510*/  SEL R3, RZ, 0x12, !P6 ;  /* 0x00000012ff037807 */ /* 0x000fc60007000000 */
[----:B------:R-:W-:Y:S01]  /*2520*/  IMAD R23, R7, R22, -R23 ;  /* 0x0000001607177224 */ /* 0x000fe200078e0a17 */
[----:B------:R-:W-:-:S04]  /*2530*/  IADD3 R3, R3, R40, RZ ;  /* 0x0000002803037210 */ /* 0x000fc80007ffe0ff */
[----:B------:R-:W-:Y:S01]  /*2540*/  IADD3 R23, R3, R23, R20 ;  /* 0x0000001703177210 */ /* 0x000fe20007ffe014 */
[----:B------:R-:W-:-:S03]  /*2550*/  IMAD R7, R7, R20, RZ ;  /* 0x0000001407077224 */ /* 0x000fc600078e02ff */
[----:B------:R-:W-:Y:S01]  /*2560*/  IADD3 R23, R23, 0x1, RZ ;  /* 0x0000000117177810 */ /* 0x000fe20007ffe0ff */
[----:B------:R-:W-:Y:S02]  /*2570*/  IMAD.SHL.U32 R17, R17, 0x2, RZ ;  /* 0x0000000211117824 */ /* 0x000fe400078e00ff */
[----:B------:R-:W-:Y:S02]  /*2580*/  IMAD R22, R22, R3, R7 ;  /* 0x0000000316167224 */ /* 0x000fe400078e0207 */
[----:B------:R-:W-:Y:S02]  /*2590*/  IMAD R7, R3, R20, R23 ;  /* 0x0000001403077224 */ /* 0x000fe400078e0217 */
[----:B------:R-:W-:-:S05]  /*25a0*/  IMAD.HI R3, R17, 0x2aaaaaab, RZ ;  /* 0x2aaaaaab11037827 */ /* 0x000fca00078e02ff */
[----:B------:R-:W-:-:S04]  /*25b0*/  SHF.R.U32.HI R20, RZ, 0x1f, R3 ;  /* 0x0000001fff147819 */ /* 0x000fc80000011603 */
[----:B------:R-:W-:Y:S02]  /*25c0*/  LEA.HI.SX32 R20, R3, R20, 0x19 ;  /* 0x0000001403147211 */ /* 0x000fe400078fcaff */
[----:B------:R-:W-:-:S05]  /*25d0*/  IADD3 R3, R16, R39, RZ ;  /* 0x0000002710037210 */ /* 0x000fca0007ffe0ff */
[----:B------:R-:W-:Y:S02]  /*25e0*/  IMAD R3, R16, R39, -R3 ;  /* 0x0000002710037224 */ /* 0x000fe400078e0a03 */
[----:B------:R-:W-:-:S03]  /*25f0*/  IMAD R17, R20, -0x300, R17 ;  /* 0xfffffd0014117824 */ /* 0x000fc600078e0211 */
[----:B------:R-:W-:Y:S01]  /*2600*/  IADD3 R3, R38, R3, R5 ;  /* 0x0000000326037210 */ /* 0x000fe20007ffe005 */
[-C--:B------:R-:W-:Y:S02]  /*2610*/  IMAD R16, R16, R5.reuse, RZ ;  /* 0x0000000510107224 */ /* 0x080fe400078e02ff */
[----:B------:R-:W-:Y:S02]  /*2620*/  IMAD R20, R20, 0x36300, R17 ;  /* 0x0003630014147824 */ /* 0x000fe400078e0211 */
[----:B------:R-:W-:Y:S02]  /*2630*/  VIADD R3, R3, 0x1 ;  /* 0x0000000103037836 */ /* 0x000fe40000000000 */
[----:B------:R-:W-:Y:S02]  /*2640*/  IMAD R17, R39, R38, R16 ;  /* 0x0000002627117224 */ /* 0x000fe400078e0210 */
[----:B------:R-:W-:Y:S01]  /*2650*/  IMAD R38, R38, R5, R3 ;  /* 0x0000000526267224 */ /* 0x000fe200078e0203 */
[----:B------:R-:W-:-:S02]  /*2660*/  IADD3 R5, -R8, R9, RZ ;  /* 0x0000000908057210 */ /* 0x000fc40007ffe1ff */
[----:B------:R-:W0:Y:S01]  /*2670*/  LDC.64 R8, c[0x0][0x218] ;  /* 0x00008600ff087b82 */ /* 0x000e220000000a00 */
[----:B------:R-:W-:Y:S01]  /*2680*/  IADD3 R16, -R22, R7, RZ ;  /* 0x0000000716107210 */ /* 0x000fe20007ffe1ff */
[----:B------:R-:W-:Y:S01]  /*2690*/  FADD R34, R34, R53 ;  /* 0x0000003522227221 */ /* 0x000fe20000000000 */
[----:B------:R-:W-:Y:S01]  /*26a0*/  IMAD R3, R11, 0x300, R20 ;  /* 0x000003000b037824 */ /* 0x000fe200078e0214 */
[----:B---3--:R-:W-:Y:S01]  /*26b0*/  SEL R6, R6, RZ, P4 ;  /* 0x000000ff06067207 */ /* 0x008fe20002000000 */
[----:B------:R-:W-:Y:S01]  /*26c0*/  FADD R0, R0, R25 ;  /* 0x0000001900007221 */ /* 0x000fe20000000000 */
[----:B------:R-:W-:Y:S01]  /*26d0*/  SEL R37, R37, RZ, P1 ;  /* 0x000000ff25257207 */ /* 0x000fe20000800000 */
[----:B------:R-:W-:Y:S01]  /*26e0*/  FADD R24, R43, R24 ;  /* 0x000000182b187221 */ /* 0x000fe20000000000 */
[----:B------:R-:W-:Y:S02]  /*26f0*/  ISETP.GE.AND P6, PT, R2, 0x121, PT ;  /* 0x000001210200780c */ /* 0x000fe40003fc6270 */
[----:B------:R-:W-:Y:S01]  /*2700*/  PLOP3.LUT P1, PT, PT, PT, UP0, 0x80, 0x0 ;  /* 0x000000000000781c */ /* 0x000fe20003f2f008 */
[----:B------:R-:W-:Y:S01]  /*2710*/  VIADD R25, R3, 0x30000 ;  /* 0x0003000003197836 */ /* 0x000fe20000000000 */
[----:B------:R-:W-:Y:S01]  /*2720*/  I2FP.F32.S32 R5, R5 ;  /* 0x0000000500057245 */ /* 0x000fe20000201400 */
[----:B------:R-:W-:-:S02]  /*2730*/  IMAD.IADD R13, R18, 0x1, -R13 ;  /* 0x00000001120d7824 */ /* 0x000fc400078e0a0d */
[----:B------:R-:W-:Y:S01]  /*2740*/  FADD R51, R51, R6 ;  /* 0x0000000633337221 */ /* 0x000fe20000000000 */
[----:B------:R-:W-:Y:S02]  /*2750*/  FSETP.GT.AND P2, PT, |R5|, 8.50705917302346158658e+37, PT ;  /* 0x7e8000000500780b */ /* 0x000fe40003f44200 */
[----:B--2---:R-:W-:Y:S02]  /*2760*/  SEL R7, R10, RZ, P3 ;  /* 0x000000ff0a077207 */ /* 0x004fe40001800000 */
[----:B----4-:R-:W-:-:S03]  /*2770*/  SEL R23, R12, RZ, P5 ;  /* 0x000000ff0c177207 */ /* 0x010fc60002800000 */
[----:B------:R-:W-:Y:S02]  /*2780*/  FADD R44, R44, R7 ;  /* 0x000000072c2c7221 */ /* 0x000fe40000000000 */
[----:B------:R-:W1:Y:S01]  /*2790*/  LDC.64 R6, c[0x0][0x220] ;  /* 0x00008800ff067b82 */ /* 0x000e620000000a00 */
[----:B------:R-:W-:Y:S02]  /*27a0*/  SEL R15, R15, RZ, P5 ;  /* 0x000000ff0f0f7207 */ /* 0x000fe40002800000 */
[----:B------:R-:W-:Y:S02]  /*27b0*/  ISETP.GE.AND P5, PT, R14, 0x121, PT ;  /* 0x000001210e00780c */ /* 0x000fe40003fa6270 */
[----:B------:R-:W-:Y:S01]  /*27c0*/  SEL R10, R19, RZ, P0 ;  /* 0x000000ff130a7207 */ /* 0x000fe20000000000 */
[----:B------:R-:W-:Y:S01]  /*27d0*/  FADD R34, R34, R15 ;  /* 0x0000000f22227221 */ /* 0x000fe20000000000 */
[----:B------:R-:W-:Y:S02]  /*27e0*/  IADD3 R15, R3, 0x18000, RZ ;  /* 0x00018000030f7810 */ /* 0x000fe40007ffe0ff */
[----:B------:R-:W-:-:S02]  /*27f0*/  SEL R21, R21, RZ, P4 ;  /* 0x000000ff15157207 */ /* 0x000fc40002000000 */
[----:B------:R-:W-:Y:S01]  /*2800*/  ISETP.GE.AND P4, PT, R11, 0x121, PT ;  /* 0x000001210b00780c */ /* 0x000fe20003f86270 */
[----:B------:R-:W-:Y:S01]  /*2810*/  FADD R45, R45, R10 ;  /* 0x0000000a2d2d7221 */ /* 0x000fe20000000000 */
[----:B------:R-:W-:Y:S01]  /*2820*/  SEL R19, R4, RZ, P3 ;  /* 0x000000ff04137207 */ /* 0x000fe20001800000 */
[----:B------:R-:W-:Y:S01]  /*2830*/  FADD R4, R0, R21 ;  /* 0x0000001500047221 */ /* 0x000fe20000000000 */
[----:B------:R-:W-:-:S03]  /*2840*/  SEL R10, R35, RZ, P0 ;  /* 0x000000ff230a7207 */ /* 0x000fc60000000000 */
[----:B------:R-:W-:Y:S01]  /*2850*/  FADD R0, R24, R19 ;  /* 0x0000001318007221 */ /* 0x000fe20000000000 */
[----:B------:R-:W-:Y:S01]  /*2860*/  IADD3 R35, R3, 0x48000, RZ ;  /* 0x0004800003237810 */ /* 0x000fe20007ffe0ff */
[----:B0-----:R-:W-:-:S04]  /*2870*/  IMAD.WIDE R18, R3, 0x4, R8 ;  /* 0x0000000403127825 */ /* 0x001fc800078e0208 */
[----:B------:R-:W-:Y:S01]  /*2880*/  FADD R46, R46, R23 ;  /* 0x000000172e2e7221 */ /* 0x000fe20000000000 */
[--C-:B------:R-:W-:Y:S01]  /*2890*/  IMAD.WIDE R20, R15, 0x4, R8.reuse ;  /* 0x000000040f147825 */ /* 0x100fe200078e0208 */
[----:B------:R-:W-:Y:S03]  /*28a0*/  @!P4 STG.E.64 desc[UR6][R18.64], R26 ;  /* 0x0000001a1200c986 */ /* 0x000fe6000c101b06 */
[--C-:B------:R-:W-:Y:S01]  /*28b0*/  IMAD.WIDE R22, R25, 0x4, R8.reuse ;  /* 0x0000000419167825 */ /* 0x100fe200078e0208 */
[----:B------:R-:W-:Y:S01]  /*28c0*/  I2FP.F32.S32 R11, R13 ;  /* 0x0000000d000b7245 */ /* 0x000fe20000201400 */
[----:B------:R-:W-:Y:S01]  /*28d0*/  @!P5 STG.E.64 desc[UR6][R20.64], R32 ;  /* 0x000000201400d986 */ /* 0x000fe2000c101b06 */
[----:B------:R-:W-:Y:S01]  /*28e0*/  FSETP.GEU.AND P0, PT, |R5|, 1.175494350822287508e-38, PT ;  /* 0x008000000500780b */ /* 0x000fe20003f0e200 */
[----:B------:R-:W-:-:S04]  /*28f0*/  IMAD.WIDE R8, R35, 0x4, R8 ;  /* 0x0000000423087825 */ /* 0x000fc800078e0208 */
[----:B------:R-:W-:Y:S01]  /*2900*/  @P2 FMUL R46, R46, 0.25 ;  /* 0x3e8000002e2e2820 */ /* 0x000fe20000400000 */
[----:B------:R0:W-:Y:S01]  /*2910*/  @!P6 STG.E.64 desc[UR6][R22.64], R30 ;  /* 0x0000001e1600e986 */ /* 0x0001e2000c101b06 */
[----:B------:R-:W-:Y:S01]  /*2920*/  @P2 FMUL R34, R34, 0.25 ;  /* 0x3e80000022222820 */ /* 0x000fe20000400000 */
[----:B------:R-:W-:Y:S01]  /*2930*/  FADD R37, R50, R37 ;  /* 0x0000002532257221 */ /* 0x000fe20000000000 */
[----:B------:R-:W-:Y:S01]  /*2940*/  IMAD.IADD R17, R38, 0x1, -R17 ;  /* 0x0000000126117824 */ /* 0x000fe200078e0a11 */
[----:B------:R2:W-:Y:S01]  /*2950*/  @!P1 STG.E.64 desc[UR6][R8.64], R28 ;  /* 0x0000001c08009986 */ /* 0x0005e2000c101b06 */
[----:B------:R-:W-:Y:S01]  /*2960*/  FSETP.GT.AND P1, PT, |R11|, 8.50705917302346158658e+37, PT ;  /* 0x7e8000000b00780b */ /* 0x000fe20003f24200 */
[----:B------:R-:W-:Y:S01]  /*2970*/  @P2 FMUL R5, R5, 0.25 ;  /* 0x3e80000005052820 */ /* 0x000fe20000400000 */
[----:B------:R-:W-:Y:S01]  /*2980*/  FSETP.GEU.AND P3, PT, |R11|, 1.175494350822287508e-38, PT ;  /* 0x008000000b00780b */ /* 0x000fe20003f6e200 */
[----:B------:R-:W3:Y:S01]  /*2990*/  LDC.64 R12, c[0x0][0x228] ;  /* 0x00008a00ff0c7b82 */ /* 0x000ee20000000a00 */
[----:B0-----:R-:W-:Y:S01]  /*29a0*/  I2FP.F32.S32 R22, R16 ;  /* 0x0000001000167245 */ /* 0x001fe20000201400 */
[----:B------:R-:W-:-:S03]  /*29b0*/  @!P0 FMUL R5, R5, 16777216 ;  /* 0x4b80000005058820 */ /* 0x000fc60000400000 */
[----:B------:R-:W-:Y:S01]  /*29c0*/  FSETP.GT.AND P2, PT, |R22|, 8.50705917302346158658e+37, PT ;  /* 0x7e8000001600780b */ /* 0x000fe20003f44200 */
[----:B------:R-:W-:Y:S01]  /*29d0*/  @!P0 FMUL R46, R46, 16777216 ;  /* 0x4b8000002e2e8820 */ /* 0x000fe20000400000 */
[----:B------:R-:W-:Y:S01]  /*29e0*/  @!P0 FMUL R34, R34, 16777216 ;  /* 0x4b80000022228820 */ /* 0x000fe20000400000 */
[----:B------:R-:W-:Y:S02]  /*29f0*/  PLOP3.LUT P0, PT, PT, PT, UP0, 0x80, 0x0 ;  /* 0x000000000000781c */ /* 0x000fe40003f0f008 */
[----:B------:R-:W-:Y:S01]  /*2a00*/  @P1 FMUL R11, R11, 0.25 ;  /* 0x3e8000000b0b1820 */ /* 0x000fe20000400000 */
[----:B------:R-:W-:Y:S01]  /*2a10*/  @P1 FMUL R51, R51, 0.25 ;  /* 0x3e80000033331820 */ /* 0x000fe20000400000 */
[----:B------:R-:W-:Y:S01]  /*2a20*/  @P1 FMUL R4, R4, 0.25 ;  /* 0x3e80000004041820 */ /* 0x000fe20000400000 */
[----:B------:R-:W-:Y:S01]  /*2a30*/  FADD R10, R37, R10 ;  /* 0x0000000a250a7221 */ /* 0x000fe20000000000 */
[----:B-1----:R-:W-:Y:S01]  /*2a40*/  IMAD.WIDE R36, R3, 0x4, R6 ;  /* 0x0000000403247825 */ /* 0x002fe200078e0206 */
[----:B------:R-:W-:-:S03]  /*2a50*/  I2FP.F32.S32 R23, R17 ;  /* 0x0000001100177245 */ /* 0x000fc60000201400 */
[----:B------:R-:W-:Y:S01]  /*2a60*/  @!P3 FMUL R11, R11, 16777216 ;  /* 0x4b8000000b0bb820 */ /* 0x000fe20000400000 */
[----:B------:R-:W-:Y:S01]  /*2a70*/  @!P3 FMUL R51, R51, 16777216 ;  /* 0x4b8000003333b820 */ /* 0x000fe20000400000 */
[----:B------:R-:W-:-:S04]  /*2a80*/  IMAD.WIDE R38, R15, 0x4, R6 ;  /* 0x000000040f267825 */ /* 0x000fc800078e0206 */
[----:B------:R-:W-:Y:S01]  /*2a90*/  @!P3 FMUL R4, R4, 16777216 ;  /* 0x4b8000000404b820 */ /* 0x000fe20000400000 */
[----:B------:R-:W-:Y:S01]  /*2aa0*/  FSETP.GEU.AND P3, PT, |R22|, 1.175494350822287508e-38, PT ;  /* 0x008000001600780b */ /* 0x000fe20003f6e200 */
[----:B------:R-:W-:-:S04]  /*2ab0*/  IMAD.WIDE R40, R25, 0x4, R6 ;  /* 0x0000000419287825 */ /* 0x000fc800078e0206 */
[----:B------:R-:W-:Y:S01]  /*2ac0*/  @P2 FMUL R22, R22, 0.25 ;  /* 0x3e80000016162820 */ /* 0x000fe20000400000 */
[----:B------:R-:W-:Y:S01]  /*2ad0*/  @P2 FMUL R44, R44, 0.25 ;  /* 0x3e8000002c2c2820 */ /* 0x000fe20000400000 */
[----:B------:R-:W-:Y:S01]  /*2ae0*/  @P2 FMUL R0, R0, 0.25 ;  /* 0x3e80000000002820 */ /* 0x000fe20000400000 */
[----:B------:R-:W-:Y:S01]  /*2af0*/  IMAD.WIDE R20, R35, 0x4, R6 ;  /* 0x0000000423147825 */ /* 0x000fe200078e0206 */
[----:B------:R0:W-:Y:S01]  /*2b00*/  @!P4 STG.E.64 desc[UR6][R36.64], R26 ;  /* 0x0000001a2400c986 */ /* 0x0001e2000c101b06 */
[C---:B------:R-:W-:Y:S01]  /*2b10*/  FSETP.GT.AND P2, PT, |R23|.reuse, 8.50705917302346158658e+37, PT ;  /* 0x7e8000001700780b */ /* 0x040fe20003f44200 */
[----:B--2---:R-:W1:Y:S02]  /*2b20*/  LDC.64 R8, c[0x0][0x230] ;  /* 0x00008c00ff087b82 */ /* 0x004e640000000a00 */
[----:B------:R-:W-:Y:S04]  /*2b30*/  @!P5 STG.E.64 desc[UR6][R38.64], R32 ;  /* 0x000000202600d986 */ /* 0x000fe8000c101b06 */
[----:B------:R-:W-:Y:S04]  /*2b40*/  @!P6 STG.E.64 desc[UR6][R40.64], R30 ;  /* 0x0000001e2800e986 */ /* 0x000fe8000c101b06 */
[----:B------:R-:W-:Y:S01]  /*2b50*/  @!P0 STG.E.64 desc[UR6][R20.64], R28 ;  /* 0x0000001c14008986 */ /* 0x000fe2000c101b06 */
[C---:B------:R-:W-:Y:S01]  /*2b60*/  FSETP.GEU.AND P0, PT, |R23|.reuse, 1.175494350822287508e-38, PT ;  /* 0x008000001700780b */ /* 0x040fe20003f0e200 */
[----:B------:R-:W-:Y:S01]  /*2b70*/  @!P3 FMUL R22, R22, 16777216 ;  /* 0x4b8000001616b820 */ /* 0x000fe20000400000 */
[----:B------:R-:W-:Y:S01]  /*2b80*/  PLOP3.LUT P1, PT, PT, PT, UP0, 0x80, 0x0 ;  /* 0x000000000000781c */ /* 0x000fe20003f2f008 */
[----:B------:R-:W-:Y:S01]  /*2b90*/  @P2 FMUL R23, R23, 0.25 ;  /* 0x3e80000017172820 */ /* 0x000fe20000400000 */
[----:B------:R-:W2:Y:S01]  /*2ba0*/  MUFU.RCP R5, R5 ;  /* 0x0000000500057308 */ /* 0x000ea20000001000 */
[----:B---3--:R-:W-:-:S04]  /*2bb0*/  IMAD.WIDE R6, R3, 0x4, R12 ;  /* 0x0000000403067825 */ /* 0x008fc800078e020c */
[----:B------:R-:W-:-:S03]  /*2bc0*/  IMAD.WIDE R18, R15, 0x4, R12 ;  /* 0x000000040f127825 */ /* 0x000fc600078e020c */
[----:B------:R-:W3:Y:S01]  /*2bd0*/  MUFU.RCP R11, R11 ;  /* 0x0000000b000b7308 */ /* 0x000ee20000001000 */
[----:B------:R-:W-:-:S04]  /*2be0*/  IMAD.WIDE R16, R25, 0x4, R12 ;  /* 0x0000000419107825 */ /* 0x000fc800078e020c */
[----:B------:R-:W-:Y:S01]  /*2bf0*/  @!P0 FMUL R23, R23, 16777216 ;  /* 0x4b80000017178820 */ /* 0x000fe20000400000 */
[----:B------:R3:W-:Y:S01]  /*2c00*/  @!P4 STG.E.64 desc[UR6][R6.64], R26 ;  /* 0x0000001a0600c986 */ /* 0x0007e2000c101b06 */
[----:B------:R-:W-:Y:S01]  /*2c10*/  IMAD.WIDE R12, R35, 0x4, R12 ;  /* 0x00000004230c7825 */ /* 0x000fe200078e020c */
[----:B0-----:R-:W0:Y:S02]  /*2c20*/  MUFU.RCP R37, R22 ;  /* 0x0000001600257308 */ /* 0x001e240000001000 */
[----:B------:R4:W-:Y:S04]  /*2c30*/  @!P5 STG.E.64 desc[UR6][R18.64], R32 ;  /* 0x000000201200d986 */ /* 0x0009e8000c101b06 */
[----:B------:R4:W-:Y:S02]  /*2c40*/  @!P6 STG.E.64 desc[UR6][R16.64], R30 ;  /* 0x0000001e1000e986 */ /* 0x0009e4000c101b06 */
[----:B------:R-:W5:Y:S02]  /*2c50*/  MUFU.RCP R23, R23 ;  /* 0x0000001700177308 */ /* 0x000f640000001000 */
[----:B------:R4:W-:Y:S01]  /*2c60*/  @!P1 STG.E.64 desc[UR6][R12.64], R28 ;  /* 0x0000001c0c009986 */ /* 0x0009e2000c101b06 */
[----:B------:R-:W-:Y:S01]  /*2c70*/  PLOP3.LUT P1, PT, PT, PT, UP0, 0x40, 0x0 ;  /* 0x000000000000781c */ /* 0x000fe20003f2e808 */
[----:B------:R-:W-:Y:S01]  /*2c80*/  @!P3 FMUL R44, R44, 16777216 ;  /* 0x4b8000002c2cb820 */ /* 0x000fe20000400000 */
[----:B------:R-:W-:Y:S01]  /*2c90*/  @!P3 FMUL R0, R0, 16777216 ;  /* 0x4b8000000000b820 */ /* 0x000fe20000400000 */
[----:B-1----:R-:W-:-:S04]  /*2ca0*/  IMAD.WIDE R2, R3, 0x4, R8 ;  /* 0x0000000403027825 */ /* 0x002fc800078e0208 */
[C---:B--2---:R-:W-:Y:S01]  /*2cb0*/  FMUL R46, R5.reuse, R46 ;  /* 0x0000002e052e7220 */ /* 0x044fe20000400000 */
[----:B------:R-:W-:Y:S01]  /*2cc0*/  FMUL R47, R5, R34 ;  /* 0x00000022052f7220 */ /* 0x000fe20000400000 */
[----:B---3--:R-:W-:Y:S01]  /*2cd0*/  FMUL R6, R11, R51 ;  /* 0x000000330b067220 */ /* 0x008fe20000400000 */
[----:B------:R-:W-:-:S04]  /*2ce0*/  IMAD.WIDE R14, R15, 0x4, R8 ;  /* 0x000000040f0e7825 */ /* 0x000fc800078e0208 */
[----:B------:R-:W-:Y:S01]  /*2cf0*/  FMUL R7, R11, R4 ;  /* 0x000000040b077220 */ /* 0x000fe20000400000 */
[----:B------:R-:W-:Y:S01]  /*2d00*/  @P2 FMUL R45, R45, 0.25 ;  /* 0x3e8000002d2d2820 */ /* 0x000fe20000400000 */
[----:B0-----:R-:W-:Y:S01]  /*2d10*/  FMUL R36, R37, R44 ;  /* 0x0000002c25247220 */ /* 0x001fe20000400000 */
[----:B------:R-:W-:-:S04]  /*2d20*/  IMAD.WIDE R20, R25, 0x4, R8 ;  /* 0x0000000419147825 */ /* 0x000fc800078e0208 */
[----:B------:R-:W-:Y:S01]  /*2d30*/  @P2 FMUL R10, R10, 0.25 ;  /* 0x3e8000000a0a2820 */ /* 0x000fe20000400000 */
[----:B------:R-:W-:Y:S01]  /*2d40*/  FMUL R37, R37, R0 ;  /* 0x0000000025257220 */ /* 0x000fe20000400000 */
[----:B------:R4:W-:Y:S01]  /*2d50*/  @!P4 STG.E.64 desc[UR6][R2.64], R46 ;  /* 0x0000002e0200c986 */ /* 0x0009e2000c101b06 */
[----:B------:R-:W-:Y:S01]  /*2d60*/  @!P0 FMUL R45, R45, 16777216 ;  /* 0x4b8000002d2d8820 */ /* 0x000fe20000400000 */
[----:B------:R-:W-:Y:S02]  /*2d70*/  @!P0 FMUL R10, R10, 16777216 ;  /* 0x4b8000000a0a8820 */ /* 0x000fe40000400000 */
[----:B------:R4:W-:Y:S01]  /*2d80*/  @!P5 STG.E.64 desc[UR6][R14.64], R6 ;  /* 0x000000060e00d986 */ /* 0x0009e2000c101b06 */
[----:B-----5:R-:W-:-:S03]  /*2d90*/  FMUL R22, R23, R45 ;  /* 0x0000002d17167220 */ /* 0x020fc60000400000 */
[----:B------:R4:W-:Y:S01]  /*2da0*/  @!P6 STG.E.64 desc[UR6][R20.64], R36 ;  /* 0x000000241400e986 */ /* 0x0009e2000c101b06 */
[----:B------:R-:W-:-:S04]  /*2db0*/  IMAD.WIDE R8, R35, 0x4, R8 ;  /* 0x0000000423087825 */ /* 0x000fc800078e0208 */
[----:B------:R-:W-:Y:S01]  /*2dc0*/  FMUL R23, R23, R10 ;  /* 0x0000000a17177220 */ /* 0x000fe20000400000 */
[----:B------:R-:W-:Y:S06]  /*2dd0*/  @!P1 EXIT ;  /* 0x000000000000994d */ /* 0x000fec0003800000 */
[----:B------:R-:W-:Y:S01]  /*2de0*/  STG.E.64 desc[UR6][R8.64], R22 ;  /* 0x0000001608007986 */ /* 0x000fe2000c101b06 */
[----:B------:R-:W-:Y:S05]  /*2df0*/  EXIT ;  /* 0x000000000000794d */ /* 0x000fea0003800000 */
.L_x_0:
[----:B------:R-:W-:-:S00]  /*2e00*/  BRA `(.L_x_0) ;  /* 0xfffffffc00fc7947 */ /* 0x000fc0000383ffff */
[----:B------:R-:W-:-:S00]  /*2e10*/  NOP ;  /* 0x0000000000007918 */ /* 0x000fc00000000000 */
        /* <DEDUP_REMOVED lines=14> */
.L_x_1:


//--------------------- .nv.constant0.triton_poi_fused_avg_pool2d_convolution_29 --------------------------
	.section	.nv.constant0.triton_poi_fused_avg_pool2d_convolution_29,"a",@progbits
	.sectionflags	@""
	.align	4
.nv.constant0.triton_poi_fused_avg_pool2d_convolution_29:
	.zero		576
